//
// Generated by NVIDIA NVVM Compiler
//
// Compiler Build ID: CL-36424714
// Cuda compilation tools, release 13.0, V13.0.88
// Based on NVVM 20.0.0
//

.version 9.0
.target sm_100
.address_size 64

	// .globl	_Z16cooling_functionyffffPf
.extern .func  (.param .b32 func_retval0) vprintf
(
	.param .b64 vprintf_param_0,
	.param .b64 vprintf_param_1
)
;
.global .align 1 .b8 $str$1[30] = {67, 111, 111, 114, 100, 105, 110, 97, 116, 101, 115, 32, 105, 110, 32, 116, 101, 120, 116, 117, 114, 101, 32, 103, 114, 105, 100, 58, 10};
.global .align 1 .b8 $str$2[46] = {83, 99, 97, 108, 101, 95, 104, 101, 105, 103, 104, 116, 32, 61, 32, 37, 102, 44, 32, 66, 109, 97, 103, 32, 43, 32, 110, 101, 32, 61, 32, 37, 102, 44, 32, 116, 101, 32, 61, 32, 61, 32, 37, 102, 10};
.global .align 1 .b8 $str$3[21] = {67, 111, 111, 108, 105, 110, 103, 32, 118, 97, 108, 117, 101, 32, 61, 32, 37, 108, 102, 10};

.visible .entry _Z16cooling_functionyffffPf(
	.param .u64 _Z16cooling_functionyffffPf_param_0,
	.param .f32 _Z16cooling_functionyffffPf_param_1,
	.param .f32 _Z16cooling_functionyffffPf_param_2,
	.param .f32 _Z16cooling_functionyffffPf_param_3,
	.param .f32 _Z16cooling_functionyffffPf_param_4,
	.param .u64 .ptr .align 1 _Z16cooling_functionyffffPf_param_5
)
{
	.local .align 8 .b8 	__local_depot0[24];
	.reg .b64 	%SP;
	.reg .b64 	%SPL;
	.reg .pred 	%p<4>;
	.reg .b32 	%r<7>;
	.reg .b32 	%f<12>;
	.reg .b64 	%rd<12>;
	.reg .b64 	%fd<31>;

	mov.u64 	%SPL, __local_depot0;
	cvta.local.u64 	%SP, %SPL;
	ld.param.u64 	%rd1, [_Z16cooling_functionyffffPf_param_0];
	ld.param.f32 	%f1, [_Z16cooling_functionyffffPf_param_1];
	ld.param.f32 	%f2, [_Z16cooling_functionyffffPf_param_2];
	ld.param.f32 	%f3, [_Z16cooling_functionyffffPf_param_3];
	ld.param.f32 	%f4, [_Z16cooling_functionyffffPf_param_4];
	ld.param.u64 	%rd2, [_Z16cooling_functionyffffPf_param_5];
	cvta.to.global.u64 	%rd3, %rd2;
	add.u64 	%rd4, %SP, 0;
	add.u64 	%rd5, %SPL, 0;
	cvt.f64.f32 	%fd1, %f1;
	add.f64 	%fd2, %fd1, 0dC014000000000000;
	setp.gt.f64 	%p1, %fd2, 0d0000000000000000;
	mul.f64 	%fd3, %fd2, 0d4058C00000000000;
	div.rn.f64 	%fd4, %fd3, 0d4008000000000000;
	cvt.rmi.f64.f64 	%fd5, %fd4;
	add.f64 	%fd6, %fd5, 0d3FE0000000000000;
	selp.f64 	%fd7, %fd6, 0d3FE0000000000000, %p1;
	cvt.rn.f32.f64 	%f5, %fd7;
	cvt.f64.f32 	%fd8, %f3;
	add.f64 	%fd9, %fd8, 0dC000000000000000;
	setp.gt.f64 	%p2, %fd9, 0d0000000000000000;
	mul.f64 	%fd10, %fd9, 0d4058C00000000000;
	div.rn.f64 	%fd11, %fd10, 0d4037000000000000;
	cvt.rmi.f64.f64 	%fd12, %fd11;
	selp.f64 	%fd13, %fd12, 0d0000000000000000, %p2;
	cvt.f64.f32 	%fd14, %f2;
	mul.f64 	%fd15, %fd14, 0d4058C00000000000;
	div.rn.f64 	%fd16, %fd15, 0d4024000000000000;
	cvt.rmi.f64.f64 	%fd17, %fd16;
	fma.rn.f64 	%fd18, %fd17, 0d4059000000000000, %fd13;
	add.f64 	%fd19, %fd18, 0d3FE0000000000000;
	cvt.rn.f32.f64 	%f6, %fd19;
	cvt.f64.f32 	%fd20, %f4;
	add.f64 	%fd21, %fd20, 0dC000000000000000;
	setp.gt.f64 	%p3, %fd21, 0d0000000000000000;
	mul.f64 	%fd22, %fd21, 0d4058C00000000000;
	div.rn.f64 	%fd23, %fd22, 0d402A000000000000;
	cvt.rmi.f64.f64 	%fd24, %fd23;
	add.f64 	%fd25, %fd24, 0d3FE0000000000000;
	selp.f64 	%fd26, %fd25, 0d3FE0000000000000, %p3;
	cvt.rn.f32.f64 	%f7, %fd26;
	tex.3d.v4.f32.f32 	{%f8, %f9, %f10, %f11}, [%rd1, {%f7, %f6, %f5, %f5}];
	cvt.f64.f32 	%fd27, %f8;
	st.global.f32 	[%rd3], %f8;
	mov.u64 	%rd6, $str$1;
	cvta.global.u64 	%rd7, %rd6;
	{ // callseq 0, 0
	.param .b64 param0;
	st.param.b64 	[param0], %rd7;
	.param .b64 param1;
	st.param.b64 	[param1], 0;
	.param .b32 retval0;
	call.uni (retval0), 
	vprintf, 
	(
	param0, 
	param1
	);
	ld.param.b32 	%r1, [retval0];
	} // callseq 0
	cvt.f64.f32 	%fd28, %f5;
	cvt.f64.f32 	%fd29, %f6;
	cvt.f64.f32 	%fd30, %f7;
	st.local.f64 	[%rd5], %fd28;
	st.local.f64 	[%rd5+8], %fd29;
	st.local.f64 	[%rd5+16], %fd30;
	mov.u64 	%rd8, $str$2;
	cvta.global.u64 	%rd9, %rd8;
	{ // callseq 1, 0
	.param .b64 param0;
	st.param.b64 	[param0], %rd9;
	.param .b64 param1;
	st.param.b64 	[param1], %rd4;
	.param .b32 retval0;
	call.uni (retval0), 
	vprintf, 
	(
	param0, 
	param1
	);
	ld.param.b32 	%r3, [retval0];
	} // callseq 1
	st.local.f64 	[%rd5], %fd27;
	mov.u64 	%rd10, $str$3;
	cvta.global.u64 	%rd11, %rd10;
	{ // callseq 2, 0
	.param .b64 param0;
	st.param.b64 	[param0], %rd11;
	.param .b64 param1;
	st.param.b64 	[param1], %rd4;
	.param .b32 retval0;
	call.uni (retval0), 
	vprintf, 
	(
	param0, 
	param1
	);
	ld.param.b32 	%r5, [retval0];
	} // callseq 2
	ret;

}
	// .globl	_Z23cooling_function_marcelyfPdS_S_
.visible .entry _Z23cooling_function_marcelyfPdS_S_(
	.param .u64 _Z23cooling_function_marcelyfPdS_S__param_0,
	.param .f32 _Z23cooling_function_marcelyfPdS_S__param_1,
	.param .u64 .ptr .align 1 _Z23cooling_function_marcelyfPdS_S__param_2,
	.param .u64 .ptr .align 1 _Z23cooling_function_marcelyfPdS_S__param_3,
	.param .u64 .ptr .align 1 _Z23cooling_function_marcelyfPdS_S__param_4
)
{
	.reg .pred 	%p<18>;
	.reg .b32 	%r<94>;
	.reg .b32 	%f<31>;
	.reg .b64 	%rd<16>;
	.reg .b64 	%fd<179>;

	ld.param.u64 	%rd5, [_Z23cooling_function_marcelyfPdS_S__param_0];
	ld.param.f32 	%f3, [_Z23cooling_function_marcelyfPdS_S__param_1];
	ld.param.u64 	%rd7, [_Z23cooling_function_marcelyfPdS_S__param_3];
	ld.param.u64 	%rd8, [_Z23cooling_function_marcelyfPdS_S__param_4];
	cvta.to.global.u64 	%rd1, %rd8;
	cvta.to.global.u64 	%rd2, %rd7;
	cvt.f64.f32 	%fd28, %f3;
	mul.f64 	%fd1, %fd28, 0d3AE9BBD25BC98409;
	setp.lt.f32 	%p1, %f3, 0f00800000;
	mul.f32 	%f4, %f3, 0f4B000000;
	selp.f32 	%f5, %f4, %f3, %p1;
	selp.f32 	%f6, 0fC1B80000, 0f00000000, %p1;
	mov.b32 	%r32, %f5;
	add.s32 	%r33, %r32, -1059760811;
	and.b32  	%r34, %r33, -8388608;
	sub.s32 	%r35, %r32, %r34;
	mov.b32 	%f7, %r35;
	cvt.rn.f32.s32 	%f8, %r34;
	fma.rn.f32 	%f9, %f8, 0f34000000, %f6;
	add.f32 	%f10, %f7, 0fBF800000;
	fma.rn.f32 	%f11, %f10, 0fBE055027, 0f3E1039F6;
	fma.rn.f32 	%f12, %f11, %f10, 0fBDF8CDCC;
	fma.rn.f32 	%f13, %f12, %f10, 0f3E0F2955;
	fma.rn.f32 	%f14, %f13, %f10, 0fBE2AD8B9;
	fma.rn.f32 	%f15, %f14, %f10, 0f3E4CED0B;
	fma.rn.f32 	%f16, %f15, %f10, 0fBE7FFF22;
	fma.rn.f32 	%f17, %f16, %f10, 0f3EAAAA78;
	fma.rn.f32 	%f18, %f17, %f10, 0fBF000000;
	mul.f32 	%f19, %f10, %f18;
	fma.rn.f32 	%f20, %f19, %f10, %f10;
	fma.rn.f32 	%f21, %f9, 0f3F317218, %f20;
	setp.gt.u32 	%p2, %r32, 2139095039;
	fma.rn.f32 	%f22, %f5, 0f7F800000, 0f7F800000;
	selp.f32 	%f23, %f22, %f21, %p2;
	setp.eq.f32 	%p3, %f5, 0f00000000;
	mul.f32 	%f24, %f23, 0f3EDE5BD9;
	selp.f32 	%f25, 0fFF800000, %f24, %p3;
	cvt.f64.f32 	%fd29, %f25;
	add.f64 	%fd30, %fd29, 0dC014000000000000;
	mul.f64 	%fd31, %fd30, 0d4058C00000000000;
	div.rn.f64 	%fd32, %fd31, 0d4008000000000000;
	mov.f64 	%fd33, 0d3FE0000000000000;
	copysign.f64 	%fd34, %fd32, %fd33;
	add.rz.f64 	%fd35, %fd32, %fd34;
	cvt.rzi.f64.f64 	%fd36, %fd35;
	add.f64 	%fd37, %fd36, 0d3FE0000000000000;
	div.rn.f64 	%fd38, %fd37, 0d4059000000000000;
	cvt.rn.f32.f64 	%f1, %fd38;
	mov.b32 	%r36, 1127219200;
	mov.b32 	%r37, -2147483648;
	mov.b64 	%fd2, {%r37, %r36};
	mov.b32 	%r83, 0;
$L__BB1_1:
	ld.param.u64 	%rd14, [_Z23cooling_function_marcelyfPdS_S__param_2];
	cvta.to.global.u64 	%rd9, %rd14;
	mul.wide.u32 	%rd10, %r83, 8;
	add.s64 	%rd11, %rd9, %rd10;
	ld.global.f64 	%fd39, [%rd11];
	div.rn.f64 	%fd40, %fd39, %fd1;
	mul.f64 	%fd3, %fd40, 0d3C7FD5EBE5413AE7;
	{
	.reg .b32 %temp; 
	mov.b64 	{%temp, %r39}, %fd40;
	}
	{
	.reg .b32 %temp; 
	mov.b64 	{%r40, %temp}, %fd40;
	}
	setp.lt.s32 	%p4, %r39, 1048576;
	mul.f64 	%fd41, %fd40, 0d4350000000000000;
	{
	.reg .b32 %temp; 
	mov.b64 	{%temp, %r41}, %fd41;
	}
	{
	.reg .b32 %temp; 
	mov.b64 	{%r42, %temp}, %fd41;
	}
	mul.lo.s32 	%r84, %r83, 20;
	selp.f64 	%fd42, %fd41, %fd40, %p4;
	selp.b32 	%r43, %r41, %r39, %p4;
	selp.b32 	%r44, %r42, %r40, %p4;
	add.s32 	%r3, %r43, -1;
	fma.rn.f64 	%fd43, %fd42, 0d7FF0000000000000, 0d7FF0000000000000;
	{
	.reg .b32 %temp; 
	mov.b64 	{%temp, %r45}, %fd42;
	}
	and.b32  	%r46, %r45, 2147483647;
	setp.eq.s32 	%p5, %r46, 0;
	selp.f64 	%fd4, 0dFFF0000000000000, %fd43, %p5;
	selp.b32 	%r47, -1077, -1023, %p4;
	shr.u32 	%r48, %r43, 20;
	add.s32 	%r4, %r47, %r48;
	and.b32  	%r49, %r43, 1048575;
	or.b32  	%r5, %r49, 1072693248;
	mov.b64 	%fd5, {%r44, %r5};
	{
	.reg .b32 %temp; 
	mov.b64 	{%r50, %temp}, %fd5;
	}
	{
	.reg .b32 %temp; 
	mov.b64 	{%temp, %r51}, %fd5;
	}
	add.s32 	%r52, %r51, -1048576;
	mov.b64 	%fd6, {%r50, %r52};
	mov.b32 	%r85, 0;
	mov.u64 	%rd15, %rd2;
$L__BB1_2:
	setp.gt.u32 	%p6, %r3, 2146435070;
	ld.global.f64 	%fd176, [%rd15];
	mul.f64 	%fd44, %fd3, %fd176;
	sqrt.rn.f64 	%fd173, %fd44;
	mov.f64 	%fd172, %fd4;
	@%p6 bra 	$L__BB1_4;
	setp.gt.u32 	%p7, %r5, 1073127582;
	selp.f64 	%fd45, %fd6, %fd5, %p7;
	selp.u32 	%r53, 1, 0, %p7;
	add.s32 	%r54, %r4, %r53;
	add.f64 	%fd46, %fd45, 0dBFF0000000000000;
	add.f64 	%fd47, %fd45, 0d3FF0000000000000;
	rcp.approx.ftz.f64 	%fd48, %fd47;
	neg.f64 	%fd49, %fd47;
	fma.rn.f64 	%fd50, %fd49, %fd48, 0d3FF0000000000000;
	fma.rn.f64 	%fd51, %fd50, %fd50, %fd50;
	fma.rn.f64 	%fd52, %fd51, %fd48, %fd48;
	mul.f64 	%fd53, %fd46, %fd52;
	fma.rn.f64 	%fd54, %fd46, %fd52, %fd53;
	mul.f64 	%fd55, %fd54, %fd54;
	fma.rn.f64 	%fd56, %fd55, 0d3EB1380B3AE80F1E, 0d3ED0EE258B7A8B04;
	fma.rn.f64 	%fd57, %fd56, %fd55, 0d3EF3B2669F02676F;
	fma.rn.f64 	%fd58, %fd57, %fd55, 0d3F1745CBA9AB0956;
	fma.rn.f64 	%fd59, %fd58, %fd55, 0d3F3C71C72D1B5154;
	fma.rn.f64 	%fd60, %fd59, %fd55, 0d3F624924923BE72D;
	fma.rn.f64 	%fd61, %fd60, %fd55, 0d3F8999999999A3C4;
	fma.rn.f64 	%fd62, %fd61, %fd55, 0d3FB5555555555554;
	sub.f64 	%fd63, %fd46, %fd54;
	add.f64 	%fd64, %fd63, %fd63;
	neg.f64 	%fd65, %fd54;
	fma.rn.f64 	%fd66, %fd65, %fd46, %fd64;
	mul.f64 	%fd67, %fd52, %fd66;
	mul.f64 	%fd68, %fd55, %fd62;
	fma.rn.f64 	%fd69, %fd68, %fd54, %fd67;
	xor.b32  	%r55, %r54, -2147483648;
	mov.b32 	%r56, 1127219200;
	mov.b64 	%fd70, {%r55, %r56};
	sub.f64 	%fd71, %fd70, %fd2;
	fma.rn.f64 	%fd72, %fd71, 0d3FE62E42FEFA39EF, %fd54;
	fma.rn.f64 	%fd73, %fd71, 0dBFE62E42FEFA39EF, %fd72;
	sub.f64 	%fd74, %fd73, %fd54;
	sub.f64 	%fd75, %fd69, %fd74;
	fma.rn.f64 	%fd76, %fd71, 0d3C7ABC9E3B39803F, %fd75;
	add.f64 	%fd172, %fd72, %fd76;
$L__BB1_4:
	mul.f64 	%fd77, %fd172, 0d3C695355BAAAFAD3;
	fma.rn.f64 	%fd78, %fd172, 0d3FDBCB7B1526E50E, %fd77;
	add.f64 	%fd79, %fd78, 0dC020000000000000;
	mul.f64 	%fd80, %fd79, 0d4058C00000000000;
	div.rn.f64 	%fd81, %fd80, 0d402E000000000000;
	mov.f64 	%fd82, 0d3FE0000000000000;
	copysign.f64 	%fd83, %fd81, %fd82;
	add.rz.f64 	%fd84, %fd81, %fd83;
	cvt.rzi.f64.f64 	%fd11, %fd84;
	{
	.reg .b32 %temp; 
	mov.b64 	{%temp, %r86}, %fd173;
	}
	{
	.reg .b32 %temp; 
	mov.b64 	{%r87, %temp}, %fd173;
	}
	setp.gt.s32 	%p8, %r86, 1048575;
	mov.b32 	%r88, -1023;
	@%p8 bra 	$L__BB1_6;
	mul.f64 	%fd173, %fd173, 0d4350000000000000;
	{
	.reg .b32 %temp; 
	mov.b64 	{%temp, %r86}, %fd173;
	}
	{
	.reg .b32 %temp; 
	mov.b64 	{%r87, %temp}, %fd173;
	}
	mov.b32 	%r88, -1077;
$L__BB1_6:
	add.s32 	%r59, %r86, -1;
	setp.gt.u32 	%p9, %r59, 2146435070;
	@%p9 bra 	$L__BB1_10;
	shr.u32 	%r62, %r86, 20;
	add.s32 	%r89, %r88, %r62;
	and.b32  	%r63, %r86, 1048575;
	or.b32  	%r64, %r63, 1072693248;
	mov.b64 	%fd174, {%r87, %r64};
	setp.lt.u32 	%p11, %r64, 1073127583;
	@%p11 bra 	$L__BB1_9;
	{
	.reg .b32 %temp; 
	mov.b64 	{%r65, %temp}, %fd174;
	}
	{
	.reg .b32 %temp; 
	mov.b64 	{%temp, %r66}, %fd174;
	}
	add.s32 	%r67, %r66, -1048576;
	mov.b64 	%fd174, {%r65, %r67};
	add.s32 	%r89, %r89, 1;
$L__BB1_9:
	add.f64 	%fd86, %fd174, 0dBFF0000000000000;
	add.f64 	%fd87, %fd174, 0d3FF0000000000000;
	rcp.approx.ftz.f64 	%fd88, %fd87;
	neg.f64 	%fd89, %fd87;
	fma.rn.f64 	%fd90, %fd89, %fd88, 0d3FF0000000000000;
	fma.rn.f64 	%fd91, %fd90, %fd90, %fd90;
	fma.rn.f64 	%fd92, %fd91, %fd88, %fd88;
	mul.f64 	%fd93, %fd86, %fd92;
	fma.rn.f64 	%fd94, %fd86, %fd92, %fd93;
	mul.f64 	%fd95, %fd94, %fd94;
	fma.rn.f64 	%fd96, %fd95, 0d3EB1380B3AE80F1E, 0d3ED0EE258B7A8B04;
	fma.rn.f64 	%fd97, %fd96, %fd95, 0d3EF3B2669F02676F;
	fma.rn.f64 	%fd98, %fd97, %fd95, 0d3F1745CBA9AB0956;
	fma.rn.f64 	%fd99, %fd98, %fd95, 0d3F3C71C72D1B5154;
	fma.rn.f64 	%fd100, %fd99, %fd95, 0d3F624924923BE72D;
	fma.rn.f64 	%fd101, %fd100, %fd95, 0d3F8999999999A3C4;
	fma.rn.f64 	%fd102, %fd101, %fd95, 0d3FB5555555555554;
	sub.f64 	%fd103, %fd86, %fd94;
	add.f64 	%fd104, %fd103, %fd103;
	neg.f64 	%fd105, %fd94;
	fma.rn.f64 	%fd106, %fd105, %fd86, %fd104;
	mul.f64 	%fd107, %fd92, %fd106;
	mul.f64 	%fd108, %fd95, %fd102;
	fma.rn.f64 	%fd109, %fd108, %fd94, %fd107;
	xor.b32  	%r68, %r89, -2147483648;
	mov.b32 	%r69, 1127219200;
	mov.b64 	%fd110, {%r68, %r69};
	sub.f64 	%fd111, %fd110, %fd2;
	fma.rn.f64 	%fd112, %fd111, 0d3FE62E42FEFA39EF, %fd94;
	fma.rn.f64 	%fd113, %fd111, 0dBFE62E42FEFA39EF, %fd112;
	sub.f64 	%fd114, %fd113, %fd94;
	sub.f64 	%fd115, %fd109, %fd114;
	fma.rn.f64 	%fd116, %fd111, 0d3C7ABC9E3B39803F, %fd115;
	add.f64 	%fd175, %fd112, %fd116;
	bra.uni 	$L__BB1_11;
$L__BB1_10:
	fma.rn.f64 	%fd85, %fd173, 0d7FF0000000000000, 0d7FF0000000000000;
	{
	.reg .b32 %temp; 
	mov.b64 	{%temp, %r60}, %fd173;
	}
	and.b32  	%r61, %r60, 2147483647;
	setp.eq.s32 	%p10, %r61, 0;
	selp.f64 	%fd175, 0dFFF0000000000000, %fd85, %p10;
$L__BB1_11:
	mul.f64 	%fd117, %fd175, 0d3C695355BAAAFAD3;
	fma.rn.f64 	%fd118, %fd175, 0d3FDBCB7B1526E50E, %fd117;
	mul.f64 	%fd119, %fd118, 0d4058C00000000000;
	div.rn.f64 	%fd120, %fd119, 0d4024000000000000;
	mov.f64 	%fd121, 0d3FE0000000000000;
	copysign.f64 	%fd122, %fd120, %fd121;
	add.rz.f64 	%fd123, %fd120, %fd122;
	cvt.rzi.f64.f64 	%fd124, %fd123;
	add.f64 	%fd125, %fd11, 0d3FE0000000000000;
	fma.rn.f64 	%fd126, %fd124, 0d4059000000000000, %fd125;
	div.rn.f64 	%fd127, %fd126, 0d40C3880000000000;
	cvt.rn.f32.f64 	%f2, %fd127;
	{
	.reg .b32 %temp; 
	mov.b64 	{%temp, %r90}, %fd176;
	}
	{
	.reg .b32 %temp; 
	mov.b64 	{%r91, %temp}, %fd176;
	}
	setp.gt.s32 	%p12, %r90, 1048575;
	mov.b32 	%r92, -1023;
	@%p12 bra 	$L__BB1_13;
	mul.f64 	%fd176, %fd176, 0d4350000000000000;
	{
	.reg .b32 %temp; 
	mov.b64 	{%temp, %r90}, %fd176;
	}
	{
	.reg .b32 %temp; 
	mov.b64 	{%r91, %temp}, %fd176;
	}
	mov.b32 	%r92, -1077;
$L__BB1_13:
	add.s32 	%r72, %r90, -1;
	setp.gt.u32 	%p13, %r72, 2146435070;
	@%p13 bra 	$L__BB1_17;
	shr.u32 	%r75, %r90, 20;
	add.s32 	%r93, %r92, %r75;
	and.b32  	%r76, %r90, 1048575;
	or.b32  	%r77, %r76, 1072693248;
	mov.b64 	%fd177, {%r91, %r77};
	setp.lt.u32 	%p15, %r77, 1073127583;
	@%p15 bra 	$L__BB1_16;
	{
	.reg .b32 %temp; 
	mov.b64 	{%r78, %temp}, %fd177;
	}
	{
	.reg .b32 %temp; 
	mov.b64 	{%temp, %r79}, %fd177;
	}
	add.s32 	%r80, %r79, -1048576;
	mov.b64 	%fd177, {%r78, %r80};
	add.s32 	%r93, %r93, 1;
$L__BB1_16:
	add.f64 	%fd129, %fd177, 0dBFF0000000000000;
	add.f64 	%fd130, %fd177, 0d3FF0000000000000;
	rcp.approx.ftz.f64 	%fd131, %fd130;
	neg.f64 	%fd132, %fd130;
	fma.rn.f64 	%fd133, %fd132, %fd131, 0d3FF0000000000000;
	fma.rn.f64 	%fd134, %fd133, %fd133, %fd133;
	fma.rn.f64 	%fd135, %fd134, %fd131, %fd131;
	mul.f64 	%fd136, %fd129, %fd135;
	fma.rn.f64 	%fd137, %fd129, %fd135, %fd136;
	mul.f64 	%fd138, %fd137, %fd137;
	fma.rn.f64 	%fd139, %fd138, 0d3EB1380B3AE80F1E, 0d3ED0EE258B7A8B04;
	fma.rn.f64 	%fd140, %fd139, %fd138, 0d3EF3B2669F02676F;
	fma.rn.f64 	%fd141, %fd140, %fd138, 0d3F1745CBA9AB0956;
	fma.rn.f64 	%fd142, %fd141, %fd138, 0d3F3C71C72D1B5154;
	fma.rn.f64 	%fd143, %fd142, %fd138, 0d3F624924923BE72D;
	fma.rn.f64 	%fd144, %fd143, %fd138, 0d3F8999999999A3C4;
	fma.rn.f64 	%fd145, %fd144, %fd138, 0d3FB5555555555554;
	sub.f64 	%fd146, %fd129, %fd137;
	add.f64 	%fd147, %fd146, %fd146;
	neg.f64 	%fd148, %fd137;
	fma.rn.f64 	%fd149, %fd148, %fd129, %fd147;
	mul.f64 	%fd150, %fd135, %fd149;
	mul.f64 	%fd151, %fd138, %fd145;
	fma.rn.f64 	%fd152, %fd151, %fd137, %fd150;
	xor.b32  	%r81, %r93, -2147483648;
	mov.b32 	%r82, 1127219200;
	mov.b64 	%fd153, {%r81, %r82};
	sub.f64 	%fd154, %fd153, %fd2;
	fma.rn.f64 	%fd155, %fd154, 0d3FE62E42FEFA39EF, %fd137;
	fma.rn.f64 	%fd156, %fd154, 0dBFE62E42FEFA39EF, %fd155;
	sub.f64 	%fd157, %fd156, %fd137;
	sub.f64 	%fd158, %fd152, %fd157;
	fma.rn.f64 	%fd159, %fd154, 0d3C7ABC9E3B39803F, %fd158;
	add.f64 	%fd178, %fd155, %fd159;
	bra.uni 	$L__BB1_18;
$L__BB1_17:
	fma.rn.f64 	%fd128, %fd176, 0d7FF0000000000000, 0d7FF0000000000000;
	{
	.reg .b32 %temp; 
	mov.b64 	{%temp, %r73}, %fd176;
	}
	and.b32  	%r74, %r73, 2147483647;
	setp.eq.s32 	%p14, %r74, 0;
	selp.f64 	%fd178, 0dFFF0000000000000, %fd128, %p14;
$L__BB1_18:
	mul.f64 	%fd160, %fd178, 0d3C695355BAAAFAD3;
	fma.rn.f64 	%fd161, %fd178, 0d3FDBCB7B1526E50E, %fd160;
	add.f64 	%fd162, %fd161, 0dC000000000000000;
	mul.f64 	%fd163, %fd162, 0d4058C00000000000;
	div.rn.f64 	%fd164, %fd163, 0d402A000000000000;
	mov.f64 	%fd165, 0d3FE0000000000000;
	copysign.f64 	%fd166, %fd164, %fd165;
	add.rz.f64 	%fd167, %fd164, %fd166;
	cvt.rzi.f64.f64 	%fd168, %fd167;
	add.f64 	%fd169, %fd168, 0d3FE0000000000000;
	div.rn.f64 	%fd170, %fd169, 0d4059000000000000;
	cvt.rn.f32.f64 	%f26, %fd170;
	tex.3d.v4.f32.f32 	{%f27, %f28, %f29, %f30}, [%rd5, {%f26, %f2, %f1, %f1}];
	cvt.f64.f32 	%fd171, %f27;
	mul.wide.u32 	%rd12, %r84, 8;
	add.s64 	%rd13, %rd1, %rd12;
	st.global.f64 	[%rd13], %fd171;
	add.s32 	%r85, %r85, 1;
	add.s32 	%r84, %r84, 1;
	add.s64 	%rd15, %rd15, 8;
	setp.ne.s32 	%p16, %r85, 20;
	@%p16 bra 	$L__BB1_2;
	add.s32 	%r83, %r83, 1;
	setp.ne.s32 	%p17, %r83, 20;
	@%p17 bra 	$L__BB1_1;
	ret;

}
	// .globl	_Z21cooling_function_testyPdS_S_S_S_S_S_
.visible .entry _Z21cooling_function_testyPdS_S_S_S_S_S_(
	.param .u64 _Z21cooling_function_testyPdS_S_S_S_S_S__param_0,
	.param .u64 .ptr .align 1 _Z21cooling_function_testyPdS_S_S_S_S_S__param_1,
	.param .u64 .ptr .align 1 _Z21cooling_function_testyPdS_S_S_S_S_S__param_2,
	.param .u64 .ptr .align 1 _Z21cooling_function_testyPdS_S_S_S_S_S__param_3,
	.param .u64 .ptr .align 1 _Z21cooling_function_testyPdS_S_S_S_S_S__param_4,
	.param .u64 .ptr .align 1 _Z21cooling_function_testyPdS_S_S_S_S_S__param_5,
	.param .u64 .ptr .align 1 _Z21cooling_function_testyPdS_S_S_S_S_S__param_6,
	.param .u64 .ptr .align 1 _Z21cooling_function_testyPdS_S_S_S_S_S__param_7
)
{
	.reg .pred 	%p<8>;
	.reg .b32 	%r<5>;
	.reg .b32 	%f<15>;
	.reg .b64 	%rd<32>;
	.reg .b64 	%fd<55>;

	ld.param.u64 	%rd16, [_Z21cooling_function_testyPdS_S_S_S_S_S__param_0];
	ld.param.u64 	%rd17, [_Z21cooling_function_testyPdS_S_S_S_S_S__param_1];
	ld.param.u64 	%rd18, [_Z21cooling_function_testyPdS_S_S_S_S_S__param_2];
	ld.param.u64 	%rd19, [_Z21cooling_function_testyPdS_S_S_S_S_S__param_3];
	ld.param.u64 	%rd20, [_Z21cooling_function_testyPdS_S_S_S_S_S__param_4];
	ld.param.u64 	%rd21, [_Z21cooling_function_testyPdS_S_S_S_S_S__param_7];
	cvta.to.global.u64 	%rd22, %rd21;
	cvta.to.global.u64 	%rd23, %rd20;
	cvta.to.global.u64 	%rd24, %rd19;
	cvta.to.global.u64 	%rd25, %rd18;
	cvta.to.global.u64 	%rd26, %rd17;
	add.s64 	%rd31, %rd26, 8;
	add.s64 	%rd30, %rd22, 8;
	add.s64 	%rd29, %rd25, 8;
	add.s64 	%rd28, %rd23, 8;
	add.s64 	%rd27, %rd24, 8;
	mov.b32 	%r4, 0;
$L__BB2_1:
	ld.global.f64 	%fd1, [%rd31+-8];
	ld.global.f64 	%fd2, [%rd29+-8];
	ld.global.f64 	%fd3, [%rd27+-8];
	ld.global.f64 	%fd4, [%rd28+-8];
	add.f64 	%fd5, %fd1, 0dC014000000000000;
	setp.gt.f64 	%p1, %fd5, 0d0000000000000000;
	mul.f64 	%fd6, %fd5, 0d4058C00000000000;
	div.rn.f64 	%fd7, %fd6, 0d4008000000000000;
	cvt.rmi.f64.f64 	%fd8, %fd7;
	add.f64 	%fd9, %fd8, 0d3FE0000000000000;
	selp.f64 	%fd10, %fd9, 0d3FE0000000000000, %p1;
	add.f64 	%fd11, %fd3, 0dC000000000000000;
	setp.gt.f64 	%p2, %fd11, 0d0000000000000000;
	mul.f64 	%fd12, %fd11, 0d4058C00000000000;
	div.rn.f64 	%fd13, %fd12, 0d4037000000000000;
	cvt.rmi.f64.f64 	%fd14, %fd13;
	selp.f64 	%fd15, %fd14, 0d0000000000000000, %p2;
	mul.f64 	%fd16, %fd2, 0d4058C00000000000;
	div.rn.f64 	%fd17, %fd16, 0d4024000000000000;
	cvt.rmi.f64.f64 	%fd18, %fd17;
	fma.rn.f64 	%fd19, %fd18, 0d4059000000000000, %fd15;
	add.f64 	%fd20, %fd19, 0d3FE0000000000000;
	add.f64 	%fd21, %fd4, 0dC000000000000000;
	setp.gt.f64 	%p3, %fd21, 0d0000000000000000;
	mul.f64 	%fd22, %fd21, 0d4058C00000000000;
	div.rn.f64 	%fd23, %fd22, 0d402A000000000000;
	cvt.rmi.f64.f64 	%fd24, %fd23;
	add.f64 	%fd25, %fd24, 0d3FE0000000000000;
	selp.f64 	%fd26, %fd25, 0d3FE0000000000000, %p3;
	cvt.rn.f32.f64 	%f1, %fd26;
	cvt.rn.f32.f64 	%f2, %fd20;
	cvt.rn.f32.f64 	%f3, %fd10;
	tex.3d.v4.f32.f32 	{%f4, %f5, %f6, %f7}, [%rd16, {%f1, %f2, %f3, %f3}];
	cvt.f64.f32 	%fd27, %f4;
	st.global.f64 	[%rd30+-8], %fd27;
	ld.global.f64 	%fd28, [%rd31];
	ld.global.f64 	%fd29, [%rd29];
	ld.global.f64 	%fd30, [%rd27];
	ld.global.f64 	%fd31, [%rd28];
	add.f64 	%fd32, %fd28, 0dC014000000000000;
	setp.gt.f64 	%p4, %fd32, 0d0000000000000000;
	mul.f64 	%fd33, %fd32, 0d4058C00000000000;
	div.rn.f64 	%fd34, %fd33, 0d4008000000000000;
	cvt.rmi.f64.f64 	%fd35, %fd34;
	add.f64 	%fd36, %fd35, 0d3FE0000000000000;
	selp.f64 	%fd37, %fd36, 0d3FE0000000000000, %p4;
	add.f64 	%fd38, %fd30, 0dC000000000000000;
	setp.gt.f64 	%p5, %fd38, 0d0000000000000000;
	mul.f64 	%fd39, %fd38, 0d4058C00000000000;
	div.rn.f64 	%fd40, %fd39, 0d4037000000000000;
	cvt.rmi.f64.f64 	%fd41, %fd40;
	selp.f64 	%fd42, %fd41, 0d0000000000000000, %p5;
	mul.f64 	%fd43, %fd29, 0d4058C00000000000;
	div.rn.f64 	%fd44, %fd43, 0d4024000000000000;
	cvt.rmi.f64.f64 	%fd45, %fd44;
	fma.rn.f64 	%fd46, %fd45, 0d4059000000000000, %fd42;
	add.f64 	%fd47, %fd46, 0d3FE0000000000000;
	add.f64 	%fd48, %fd31, 0dC000000000000000;
	setp.gt.f64 	%p6, %fd48, 0d0000000000000000;
	mul.f64 	%fd49, %fd48, 0d4058C00000000000;
	div.rn.f64 	%fd50, %fd49, 0d402A000000000000;
	cvt.rmi.f64.f64 	%fd51, %fd50;
	add.f64 	%fd52, %fd51, 0d3FE0000000000000;
	selp.f64 	%fd53, %fd52, 0d3FE0000000000000, %p6;
	cvt.rn.f32.f64 	%f8, %fd53;
	cvt.rn.f32.f64 	%f9, %fd47;
	cvt.rn.f32.f64 	%f10, %fd37;
	tex.3d.v4.f32.f32 	{%f11, %f12, %f13, %f14}, [%rd16, {%f8, %f9, %f10, %f10}];
	cvt.f64.f32 	%fd54, %f11;
	st.global.f64 	[%rd30], %fd54;
	add.s32 	%r4, %r4, 2;
	add.s64 	%rd31, %rd31, 16;
	add.s64 	%rd30, %rd30, 16;
	add.s64 	%rd29, %rd29, 16;
	add.s64 	%rd28, %rd28, 16;
	add.s64 	%rd27, %rd27, 16;
	setp.ne.s32 	%p7, %r4, 72192;
	@%p7 bra 	$L__BB2_1;
	ret;

}


// ===== COMPILED SASS (sm_100) =====

	.target	sm_100

	.elftype	@"ET_EXEC"


//--------------------- .note.nv.tkinfo           --------------------------
	.section	.note.nv.tkinfo,"",@"SHT_NOTE"
	.sectionflags	@"SHF_NOTE_NV_TKINFO"
	.tkinfo
        /*0018*/ 	.word	0x00000002
        /*0030*/ 	.string	""
        /*0030*/ 	.string	"ptxas"
        /*0030*/ 	.string	"Cuda compilation tools, release 13.0, V13.0.88"
        /*0030*/ 	.string	"Build cuda_13.0.r13.0/compiler.36424714_0"
        /*0030*/ 	.string	"-arch sm_100 -m 64 "



//--------------------- .note.nv.cuinfo           --------------------------
	.section	.note.nv.cuinfo,"",@"SHT_NOTE"
	.sectionflags	@"SHF_NOTE_NV_CUINFO"
        /*0018*/ 	.short	0x0002
        /*001a*/ 	.short	0x0064
        /*001c*/ 	.short	0x0082
	.zero		2


//--------------------- .nv.info                  --------------------------
	.section	.nv.info,"",@"SHT_CUDA_INFO"
	.align	4


	//----- nvinfo : EIATTR_REGCOUNT
	.align		4
        /*0000*/ 	.byte	0x04, 0x2f
        /*0002*/ 	.short	(.L_4 - .L_3)
	.align		4
.L_3:
        /*0004*/ 	.word	index@(_Z16cooling_functionyffffPf)
        /*0008*/ 	.word	0x0000001c


	//----- nvinfo : EIATTR_FRAME_SIZE
	.align		4
.L_4:
        /*000c*/ 	.byte	0x04, 0x11
        /*000e*/ 	.short	(.L_6 - .L_5)
	.align		4
.L_5:
        /*0010*/ 	.word	index@($__internal_3_$__cuda_sm20_div_rn_f64_full)
        /*0014*/ 	.word	0x00000018


	//----- nvinfo : EIATTR_FRAME_SIZE
	.align		4
.L_6:
        /*0018*/ 	.byte	0x04, 0x11
        /*001a*/ 	.short	(.L_8 - .L_7)
	.align		4
.L_7:
        /*001c*/ 	.word	index@(_Z16cooling_functionyffffPf)
        /*0020*/ 	.word	0x00000018


	//----- nvinfo : EIATTR_REGCOUNT
	.align		4
.L_8:
        /*0024*/ 	.byte	0x04, 0x2f
        /*0026*/ 	.short	(.L_10 - .L_9)
	.align		4
.L_9:
        /*0028*/ 	.word	index@(_Z23cooling_function_marcelyfPdS_S_)
        /*002c*/ 	.word	0x0000002b


	//----- nvinfo : EIATTR_FRAME_SIZE
	.align		4
.L_10:
        /*0030*/ 	.byte	0x04, 0x11
        /*0032*/ 	.short	(.L_12 - .L_11)
	.align		4
.L_11:
        /*0034*/ 	.word	index@($__internal_2_$__cuda_sm20_dsqrt_rn_f64_mediumpath_v1)
        /*0038*/ 	.word	0x00000000


	//----- nvinfo : EIATTR_FRAME_SIZE
	.align		4
.L_12:
        /*003c*/ 	.byte	0x04, 0x11
        /*003e*/ 	.short	(.L_14 - .L_13)
	.align		4
.L_13:
        /*0040*/ 	.word	index@($__internal_1_$__cuda_sm20_div_rn_f64_full)
        /*0044*/ 	.word	0x00000000


	//----- nvinfo : EIATTR_FRAME_SIZE
	.align		4
.L_14:
        /*0048*/ 	.byte	0x04, 0x11
        /*004a*/ 	.short	(.L_16 - .L_15)
	.align		4
.L_15:
        /*004c*/ 	.word	index@(_Z23cooling_function_marcelyfPdS_S_)
        /*0050*/ 	.word	0x00000000


	//----- nvinfo : EIATTR_REGCOUNT
	.align		4
.L_16:
        /*0054*/ 	.byte	0x04, 0x2f
        /*0056*/ 	.short	(.L_18 - .L_17)
	.align		4
.L_17:
        /*0058*/ 	.word	index@(_Z21cooling_function_testyPdS_S_S_S_S_S_)
        /*005c*/ 	.word	0x0000001e


	//----- nvinfo : EIATTR_FRAME_SIZE
	.align		4
.L_18:
        /*0060*/ 	.byte	0x04, 0x11
        /*0062*/ 	.short	(.L_20 - .L_19)
	.align		4
.L_19:
        /*0064*/ 	.word	index@($__internal_0_$__cuda_sm20_div_rn_f64_full)
        /*0068*/ 	.word	0x00000000


	//----- nvinfo : EIATTR_FRAME_SIZE
	.align		4
.L_20:
        /*006c*/ 	.byte	0x04, 0x11
        /*006e*/ 	.short	(.L_22 - .L_21)
	.align		4
.L_21:
        /*0070*/ 	.word	index@(_Z21cooling_function_testyPdS_S_S_S_S_S_)
        /*0074*/ 	.word	0x00000000


	//----- nvinfo : EIATTR_MIN_STACK_SIZE
	.align		4
.L_22:
        /*0078*/ 	.byte	0x04, 0x12
        /*007a*/ 	.short	(.L_24 - .L_23)
	.align		4
.L_23:
        /*007c*/ 	.word	index@(_Z21cooling_function_testyPdS_S_S_S_S_S_)
        /*0080*/ 	.word	0x00000000


	//----- nvinfo : EIATTR_MIN_STACK_SIZE
	.align		4
.L_24:
        /*0084*/ 	.byte	0x04, 0x12
        /*0086*/ 	.short	(.L_26 - .L_25)
	.align		4
.L_25:
        /*0088*/ 	.word	index@(_Z23cooling_function_marcelyfPdS_S_)
        /*008c*/ 	.word	0x00000000


	//----- nvinfo : EIATTR_MIN_STACK_SIZE
	.align		4
.L_26:
        /*0090*/ 	.byte	0x04, 0x12
        /*0092*/ 	.short	(.L_28 - .L_27)
	.align		4
.L_27:
        /*0094*/ 	.word	index@(_Z16cooling_functionyffffPf)
        /*0098*/ 	.word	0x00000018
.L_28:


//--------------------- .nv.compat                --------------------------
	.section	.nv.compat,"",@"SHT_CUDA_COMPAT_INFO"
	.align	4
        /*0000*/ 	.byte	0x02, 0x09, 0x00, 0x00, 0x02, 0x02, 0x02, 0x00, 0x02, 0x05, 0x05, 0x00, 0x03, 0x07, 0x01, 0x01
        /*0010*/ 	.byte	0x02, 0x03, 0x00, 0x00, 0x02, 0x06, 0x01, 0x00, 0x04, 0x0b, 0x08, 0x00, 0x01, 0x00, 0x00, 0x00
        /*0020*/ 	.byte	0x00, 0x00, 0x00, 0x00


//--------------------- .nv.info._Z21cooling_function_testyPdS_S_S_S_S_S_ --------------------------
	.section	.nv.info._Z21cooling_function_testyPdS_S_S_S_S_S_,"",@"SHT_CUDA_INFO"
	.sectionflags	@""
	.align	4


	//----- nvinfo : EIATTR_CUDA_API_VERSION
	.align		4
        /*0000*/ 	.byte	0x04, 0x37
        /*0002*/ 	.short	(.L_30 - .L_29)
.L_29:
        /*0004*/ 	.word	0x00000082


	//----- nvinfo : EIATTR_KPARAM_INFO
	.align		4
.L_30:
        /*0008*/ 	.byte	0x04, 0x17
        /*000a*/ 	.short	(.L_32 - .L_31)
.L_31:
        /*000c*/ 	.word	0x00000000
        /*0010*/ 	.short	0x0007
        /*0012*/ 	.short	0x0038
        /*0014*/ 	.byte	0x00, 0xf5, 0x21, 0x00


	//----- nvinfo : EIATTR_KPARAM_INFO
	.align		4
.L_32:
        /*0018*/ 	.byte	0x04, 0x17
        /*001a*/ 	.short	(.L_34 - .L_33)
.L_33:
        /*001c*/ 	.word	0x00000000
        /*0020*/ 	.short	0x0006
        /*0022*/ 	.short	0x0030
        /*0024*/ 	.byte	0x00, 0xf5, 0x21, 0x00


	//----- nvinfo : EIATTR_KPARAM_INFO
	.align		4
.L_34:
        /*0028*/ 	.byte	0x04, 0x17
        /*002a*/ 	.short	(.L_36 - .L_35)
.L_35:
        /*002c*/ 	.word	0x00000000
        /*0030*/ 	.short	0x0005
        /*0032*/ 	.short	0x0028
        /*0034*/ 	.byte	0x00, 0xf5, 0x21, 0x00


	//----- nvinfo : EIATTR_KPARAM_INFO
	.align		4
.L_36:
        /*0038*/ 	.byte	0x04, 0x17
        /*003a*/ 	.short	(.L_38 - .L_37)
.L_37:
        /*003c*/ 	.word	0x00000000
        /*0040*/ 	.short	0x0004
        /*0042*/ 	.short	0x0020
        /*0044*/ 	.byte	0x00, 0xf5, 0x21, 0x00


	//----- nvinfo : EIATTR_KPARAM_INFO
	.align		4
.L_38:
        /*0048*/ 	.byte	0x04, 0x17
        /*004a*/ 	.short	(.L_40 - .L_39)
.L_39:
        /*004c*/ 	.word	0x00000000
        /*0050*/ 	.short	0x0003
        /*0052*/ 	.short	0x0018
        /*0054*/ 	.byte	0x00, 0xf5, 0x21, 0x00


	//----- nvinfo : EIATTR_KPARAM_INFO
	.align		4
.L_40:
        /*0058*/ 	.byte	0x04, 0x17
        /*005a*/ 	.short	(.L_42 - .L_41)
.L_41:
        /*005c*/ 	.word	0x00000000
        /*0060*/ 	.short	0x0002
        /*0062*/ 	.short	0x0010
        /*0064*/ 	.byte	0x00, 0xf5, 0x21, 0x00


	//----- nvinfo : EIATTR_KPARAM_INFO
	.align		4
.L_42:
        /*0068*/ 	.byte	0x04, 0x17
        /*006a*/ 	.short	(.L_44 - .L_43)
.L_43:
        /*006c*/ 	.word	0x00000000
        /*0070*/ 	.short	0x0001
        /*0072*/ 	.short	0x0008
        /*0074*/ 	.byte	0x00, 0xf5, 0x21, 0x00


	//----- nvinfo : EIATTR_KPARAM_INFO
	.align		4
.L_44:
        /*0078*/ 	.byte	0x04, 0x17
        /*007a*/ 	.short	(.L_46 - .L_45)
.L_45:
        /*007c*/ 	.word	0x00000000
        /*0080*/ 	.short	0x0000
        /*0082*/ 	.short	0x0000
        /*0084*/ 	.byte	0x00, 0xf0, 0x21, 0x00


	//----- nvinfo : EIATTR_SPARSE_MMA_MASK
	.align		4
.L_46:
        /*0088*/ 	.byte	0x03, 0x50
        /*008a*/ 	.short	0x0000


	//----- nvinfo : EIATTR_MAXREG_COUNT
	.align		4
        /*008c*/ 	.byte	0x03, 0x1b
        /*008e*/ 	.short	0x00ff


	//----- nvinfo : EIATTR_MERCURY_ISA_VERSION
	.align		4
        /*0090*/ 	.byte	0x03, 0x5f
        /*0092*/ 	.short	0x0101


	//----- nvinfo : EIATTR_VRC_CTA_INIT_COUNT
	.align		4
        /*0094*/ 	.byte	0x02, 0x4a
	.zero		1
	.zero		1


	//----- nvinfo : EIATTR_EXIT_INSTR_OFFSETS
	.align		4
        /*0098*/ 	.byte	0x04, 0x1c
        /*009a*/ 	.short	(.L_48 - .L_47)


	//   ....[0]....
.L_47:
        /*009c*/ 	.word	0x00001190


	//----- nvinfo : EIATTR_CRS_STACK_SIZE
	.align		4
.L_48:
        /*00a0*/ 	.byte	0x04, 0x1e
        /*00a2*/ 	.short	(.L_50 - .L_49)
.L_49:
        /*00a4*/ 	.word	0x00000000


	//----- nvinfo : EIATTR_CBANK_PARAM_SIZE
	.align		4
.L_50:
        /*00a8*/ 	.byte	0x03, 0x19
        /*00aa*/ 	.short	0x0040


	//----- nvinfo : EIATTR_PARAM_CBANK
	.align		4
        /*00ac*/ 	.byte	0x04, 0x0a
        /*00ae*/ 	.short	(.L_52 - .L_51)
	.align		4
.L_51:
        /*00b0*/ 	.word	index@(.nv.constant0._Z21cooling_function_testyPdS_S_S_S_S_S_)
        /*00b4*/ 	.short	0x0380
        /*00b6*/ 	.short	0x0040


	//----- nvinfo : EIATTR_SW_WAR
	.align		4
.L_52:
        /*00b8*/ 	.byte	0x04, 0x36
        /*00ba*/ 	.short	(.L_54 - .L_53)
.L_53:
        /*00bc*/ 	.word	0x00000008
.L_54:


//--------------------- .nv.info._Z23cooling_function_marcelyfPdS_S_ --------------------------
	.section	.nv.info._Z23cooling_function_marcelyfPdS_S_,"",@"SHT_CUDA_INFO"
	.sectionflags	@""
	.align	4


	//----- nvinfo : EIATTR_CUDA_API_VERSION
	.align		4
        /*0000*/ 	.byte	0x04, 0x37
        /*0002*/ 	.short	(.L_56 - .L_55)
.L_55:
        /*0004*/ 	.word	0x00000082


	//----- nvinfo : EIATTR_KPARAM_INFO
	.align		4
.L_56:
        /*0008*/ 	.byte	0x04, 0x17
        /*000a*/ 	.short	(.L_58 - .L_57)
.L_57:
        /*000c*/ 	.word	0x00000000
        /*0010*/ 	.short	0x0004
        /*0012*/ 	.short	0x0020
        /*0014*/ 	.byte	0x00, 0xf5, 0x21, 0x00


	//----- nvinfo : EIATTR_KPARAM_INFO
	.align		4
.L_58:
        /*0018*/ 	.byte	0x04, 0x17
        /*001a*/ 	.short	(.L_60 - .L_59)
.L_59:
        /*001c*/ 	.word	0x00000000
        /*0020*/ 	.short	0x0003
        /*0022*/ 	.short	0x0018
        /*0024*/ 	.byte	0x00, 0xf5, 0x21, 0x00


	//----- nvinfo : EIATTR_KPARAM_INFO
	.align		4
.L_60:
        /*0028*/ 	.byte	0x04, 0x17
        /*002a*/ 	.short	(.L_62 - .L_61)
.L_61:
        /*002c*/ 	.word	0x00000000
        /*0030*/ 	.short	0x0002
        /*0032*/ 	.short	0x0010
        /*0034*/ 	.byte	0x00, 0xf5, 0x21, 0x00


	//----- nvinfo : EIATTR_KPARAM_INFO
	.align		4
.L_62:
        /*0038*/ 	.byte	0x04, 0x17
        /*003a*/ 	.short	(.L_64 - .L_63)
.L_63:
        /*003c*/ 	.word	0x00000000
        /*0040*/ 	.short	0x0001
        /*0042*/ 	.short	0x0008
        /*0044*/ 	.byte	0x00, 0xf0, 0x11, 0x00


	//----- nvinfo : EIATTR_KPARAM_INFO
	.align		4
.L_64:
        /*0048*/ 	.byte	0x04, 0x17
        /*004a*/ 	.short	(.L_66 - .L_65)
.L_65:
        /*004c*/ 	.word	0x00000000
        /*0050*/ 	.short	0x0000
        /*0052*/ 	.short	0x0000
        /*0054*/ 	.byte	0x00, 0xf0, 0x21, 0x00


	//----- nvinfo : EIATTR_SPARSE_MMA_MASK
	.align		4
.L_66:
        /*0058*/ 	.byte	0x03, 0x50
        /*005a*/ 	.short	0x0000


	//----- nvinfo : EIATTR_MAXREG_COUNT
	.align		4
        /*005c*/ 	.byte	0x03, 0x1b
        /*005e*/ 	.short	0x00ff


	//----- nvinfo : EIATTR_MERCURY_ISA_VERSION
	.align		4
        /*0060*/ 	.byte	0x03, 0x5f
        /*0062*/ 	.short	0x0101


	//----- nvinfo : EIATTR_VRC_CTA_INIT_COUNT
	.align		4
        /*0064*/ 	.byte	0x02, 0x4a
	.zero		1
	.zero		1


	//----- nvinfo : EIATTR_EXIT_INSTR_OFFSETS
	.align		4
        /*0068*/ 	.byte	0x04, 0x1c
        /*006a*/ 	.short	(.L_68 - .L_67)


	//   ....[0]....
.L_67:
        /*006c*/ 	.word	0x00002300


	//----- nvinfo : EIATTR_CRS_STACK_SIZE
	.align		4
.L_68:
        /*0070*/ 	.byte	0x04, 0x1e
        /*0072*/ 	.short	(.L_70 - .L_69)
.L_69:
        /*0074*/ 	.word	0x00000000


	//----- nvinfo : EIATTR_CBANK_PARAM_SIZE
	.align		4
.L_70:
        /*0078*/ 	.byte	0x03, 0x19
        /*007a*/ 	.short	0x0028


	//----- nvinfo : EIATTR_PARAM_CBANK
	.align		4
        /*007c*/ 	.byte	0x04, 0x0a
        /*007e*/ 	.short	(.L_72 - .L_71)
	.align		4
.L_71:
        /*0080*/ 	.word	index@(.nv.constant0._Z23cooling_function_marcelyfPdS_S_)
        /*0084*/ 	.short	0x0380
        /*0086*/ 	.short	0x0028


	//----- nvinfo : EIATTR_SW_WAR
	.align		4
.L_72:
        /*0088*/ 	.byte	0x04, 0x36
        /*008a*/ 	.short	(.L_74 - .L_73)
.L_73:
        /*008c*/ 	.word	0x00000008
.L_74:


//--------------------- .nv.info._Z16cooling_functionyffffPf --------------------------
	.section	.nv.info._Z16cooling_functionyffffPf,"",@"SHT_CUDA_INFO"
	.sectionflags	@""
	.align	4


	//----- nvinfo : EIATTR_CUDA_API_VERSION
	.align		4
        /*0000*/ 	.byte	0x04, 0x37
        /*0002*/ 	.short	(.L_76 - .L_75)
.L_75:
        /*0004*/ 	.word	0x00000082


	//----- nvinfo : EIATTR_KPARAM_INFO
	.align		4
.L_76:
        /*0008*/ 	.byte	0x04, 0x17
        /*000a*/ 	.short	(.L_78 - .L_77)
.L_77:
        /*000c*/ 	.word	0x00000000
        /*0010*/ 	.short	0x0005
        /*0012*/ 	.short	0x0018
        /*0014*/ 	.byte	0x00, 0xf5, 0x21, 0x00


	//----- nvinfo : EIATTR_KPARAM_INFO
	.align		4
.L_78:
        /*0018*/ 	.byte	0x04, 0x17
        /*001a*/ 	.short	(.L_80 - .L_79)
.L_79:
        /*001c*/ 	.word	0x00000000
        /*0020*/ 	.short	0x0004
        /*0022*/ 	.short	0x0014
        /*0024*/ 	.byte	0x00, 0xf0, 0x11, 0x00


	//----- nvinfo : EIATTR_KPARAM_INFO
	.align		4
.L_80:
        /*0028*/ 	.byte	0x04, 0x17
        /*002a*/ 	.short	(.L_82 - .L_81)
.L_81:
        /*002c*/ 	.word	0x00000000
        /*0030*/ 	.short	0x0003
        /*0032*/ 	.short	0x0010
        /*0034*/ 	.byte	0x00, 0xf0, 0x11, 0x00


	//----- nvinfo : EIATTR_KPARAM_INFO
	.align		4
.L_82:
        /*0038*/ 	.byte	0x04, 0x17
        /*003a*/ 	.short	(.L_84 - .L_83)
.L_83:
        /*003c*/ 	.word	0x00000000
        /*0040*/ 	.short	0x0002
        /*0042*/ 	.short	0x000c
        /*0044*/ 	.byte	0x00, 0xf0, 0x11, 0x00


	//----- nvinfo : EIATTR_KPARAM_INFO
	.align		4
.L_84:
        /*0048*/ 	.byte	0x04, 0x17
        /*004a*/ 	.short	(.L_86 - .L_85)
.L_85:
        /*004c*/ 	.word	0x00000000
        /*0050*/ 	.short	0x0001
        /*0052*/ 	.short	0x0008
        /*0054*/ 	.byte	0x00, 0xf0, 0x11, 0x00


	//----- nvinfo : EIATTR_KPARAM_INFO
	.align		4
.L_86:
        /*0058*/ 	.byte	0x04, 0x17
        /*005a*/ 	.short	(.L_88 - .L_87)
.L_87:
        /*005c*/ 	.word	0x00000000
        /*0060*/ 	.short	0x0000
        /*0062*/ 	.short	0x0000
        /*0064*/ 	.byte	0x00, 0xf0, 0x21, 0x00


	//----- nvinfo : EIATTR_SPARSE_MMA_MASK
	.align		4
.L_88:
        /*0068*/ 	.byte	0x03, 0x50
        /*006a*/ 	.short	0x0000


	//----- nvinfo : EIATTR_MAXREG_COUNT
	.align		4
        /*006c*/ 	.byte	0x03, 0x1b
        /*006e*/ 	.short	0x00ff


	//----- nvinfo : EIATTR_EXTERNS
	.align		4
        /*0070*/ 	.byte	0x04, 0x0f
        /*0072*/ 	.short	(.L_90 - .L_89)


	//   ....[0]....
	.align		4
.L_89:
        /*0074*/ 	.word	index@(vprintf)


	//----- nvinfo : EIATTR_MERCURY_ISA_VERSION
	.align		4
.L_90:
        /*0078*/ 	.byte	0x03, 0x5f
        /*007a*/ 	.short	0x0101


	//----- nvinfo : EIATTR_VRC_CTA_INIT_COUNT
	.align		4
        /*007c*/ 	.byte	0x02, 0x4a
	.zero		1
	.zero		1


	//----- nvinfo : EIATTR_SYSCALL_OFFSETS
	.align		4
        /*0080*/ 	.byte	0x04, 0x46
        /*0082*/ 	.short	(.L_92 - .L_91)


	//   ....[0]....
.L_91:
        /*0084*/ 	.word	0x00000890


	//   ....[1]....
        /*0088*/ 	.word	0x00000970


	//   ....[2]....
        /*008c*/ 	.word	0x00000a00


	//----- nvinfo : EIATTR_EXIT_INSTR_OFFSETS
	.align		4
.L_92:
        /*0090*/ 	.byte	0x04, 0x1c
        /*0092*/ 	.short	(.L_94 - .L_93)


	//   ....[0]....
.L_93:
        /*0094*/ 	.word	0x00000a10


	//----- nvinfo : EIATTR_CRS_STACK_SIZE
	.align		4
.L_94:
        /*0098*/ 	.byte	0x04, 0x1e
        /*009a*/ 	.short	(.L_96 - .L_95)
.L_95:
        /*009c*/ 	.word	0x00000000


	//----- nvinfo : EIATTR_CBANK_PARAM_SIZE
	.align		4
.L_96:
        /*00a0*/ 	.byte	0x03, 0x19
        /*00a2*/ 	.short	0x0020


	//----- nvinfo : EIATTR_PARAM_CBANK
	.align		4
        /*00a4*/ 	.byte	0x04, 0x0a
        /*00a6*/ 	.short	(.L_98 - .L_97)
	.align		4
.L_97:
        /*00a8*/ 	.word	index@(.nv.constant0._Z16cooling_functionyffffPf)
        /*00ac*/ 	.short	0x0380
        /*00ae*/ 	.short	0x0020


	//----- nvinfo : EIATTR_SW_WAR
	.align		4
.L_98:
        /*00b0*/ 	.byte	0x04, 0x36
        /*00b2*/ 	.short	(.L_100 - .L_99)
.L_99:
        /*00b4*/ 	.word	0x00000008
.L_100:


//--------------------- .nv.callgraph             --------------------------
	.section	.nv.callgraph,"",@"SHT_CUDA_CALLGRAPH"
	.align	4
	.sectionentsize	8
	.align		4
        /*0000*/ 	.word	0x00000000
	.align		4
        /*0004*/ 	.word	0xffffffff
	.align		4
        /*0008*/ 	.word	index@(_Z16cooling_functionyffffPf)
	.align		4
        /*000c*/ 	.word	index@(vprintf)
	.align		4
        /*0010*/ 	.word	0x00000000
	.align		4
        /*0014*/ 	.word	0xfffffffe
	.align		4
        /*0018*/ 	.word	0x00000000
	.align		4
        /*001c*/ 	.word	0xfffffffd
	.align		4
        /*0020*/ 	.word	0x00000000
	.align		4
        /*0024*/ 	.word	0xfffffffc


//--------------------- .nv.constant4             --------------------------
	.section	.nv.constant4,"a",@progbits
	.align	8
	.align		8
.nv.constant4:
        /*0000*/ 	.dword	$str$1
	.align		8
        /*0008*/ 	.dword	$str$2
	.align		8
        /*0010*/ 	.dword	$str$3
	.align		8
        /*0018*/ 	.dword	vprintf


//--------------------- .text._Z21cooling_function_testyPdS_S_S_S_S_S_ --------------------------
	.section	.text._Z21cooling_function_testyPdS_S_S_S_S_S_,"ax",@progbits
	.align	128
        .global         _Z21cooling_function_testyPdS_S_S_S_S_S_
        .type           _Z21cooling_function_testyPdS_S_S_S_S_S_,@function
        .size           _Z21cooling_function_testyPdS_S_S_S_S_S_,(.L_x_53 - _Z21cooling_function_testyPdS_S_S_S_S_S_)
        .other          _Z21cooling_function_testyPdS_S_S_S_S_S_,@"STO_CUDA_ENTRY STV_DEFAULT"
_Z21cooling_function_testyPdS_S_S_S_S_S_:
.text._Z21cooling_function_testyPdS_S_S_S_S_S_:
[----:B------:R-:W-:Y:S01]  /*0000*/  LDC R1, c[0x0][0x37c] ;  /* 0x0000df00ff017b82 */ /* 0x000fe20000000800 */
[----:B------:R-:W0:Y:S01]  /*0010*/  LDCU.128 UR12, c[0x0][0x390] ;  /* 0x00007200ff0c77ac */ /* 0x000e220008000c00 */
[----:B------:R-:W1:Y:S01]  /*0020*/  LDCU.64 UR8, c[0x0][0x388] ;  /* 0x00007100ff0877ac */ /* 0x000e620008000a00 */
[----:B------:R-:W2:Y:S01]  /*0030*/  LDCU.64 UR10, c[0x0][0x3b8] ;  /* 0x00007700ff0a77ac */ /* 0x000ea20008000a00 */
[----:B------:R-:W3:Y:S01]  /*0040*/  LDCU.64 UR4, c[0x0][0x3a0] ;  /* 0x00007400ff0477ac */ /* 0x000ee20008000a00 */
[----:B------:R-:W1:Y:S01]  /*0050*/  LDCU.64 UR18, c[0x0][0x358] ;  /* 0x00006b00ff1277ac */ /* 0x000e620008000a00 */
[----:B0-----:R-:W-:Y:S02]  /*0060*/  UIADD3 UR12, UP0, UPT, UR12, 0x8, URZ ;  /* 0x000000080c0c7890 */ /* 0x001fe4000ff1e0ff */
[----:B------:R-:W-:Y:S02]  /*0070*/  UIADD3 UR16, UP1, UPT, UR14, 0x8, URZ ;  /* 0x000000080e107890 */ /* 0x000fe4000ff3e0ff */
[----:B------:R-:W-:-:S02]  /*0080*/  UIADD3.X UR13, UPT, UPT, URZ, UR13, URZ, UP0, !UPT ;  /* 0x0000000dff0d7290 */ /* 0x000fc400087fe4ff */
[----:B------:R-:W-:Y:S02]  /*0090*/  UIADD3.X UR17, UPT, UPT, URZ, UR15, URZ, UP1, !UPT ;  /* 0x0000000fff117290 */ /* 0x000fe40008ffe4ff */
[----:B-1----:R-:W-:Y:S02]  /*00a0*/  UIADD3 UR8, UP0, UPT, UR8, 0x8, URZ ;  /* 0x0000000808087890 */ /* 0x002fe4000ff1e0ff */
[----:B--2---:R-:W-:Y:S02]  /*00b0*/  UIADD3 UR10, UP1, UPT, UR10, 0x8, URZ ;  /* 0x000000080a0a7890 */ /* 0x004fe4000ff3e0ff */
[----:B---3--:R-:W-:Y:S02]  /*00c0*/  UIADD3 UR14, UP2, UPT, UR4, 0x8, URZ ;  /* 0x00000008040e7890 */ /* 0x008fe4000ff5e0ff */
[----:B------:R-:W-:Y:S02]  /*00d0*/  UIADD3.X UR9, UPT, UPT, URZ, UR9, URZ, UP0, !UPT ;  /* 0x00000009ff097290 */ /* 0x000fe400087fe4ff */
[----:B------:R-:W-:-:S02]  /*00e0*/  UIADD3.X UR11, UPT, UPT, URZ, UR11, URZ, UP1, !UPT ;  /* 0x0000000bff0b7290 */ /* 0x000fc40008ffe4ff */
[----:B------:R-:W-:Y:S01]  /*00f0*/  UIADD3.X UR15, UPT, UPT, URZ, UR5, URZ, UP2, !UPT ;  /* 0x00000005ff0f7290 */ /* 0x000fe200097fe4ff */
[----:B------:R-:W-:-:S11]  /*0100*/  UMOV UR4, URZ ;  /* 0x000000ff00047c82 */ /* 0x000fd60008000000 */
.L_x_8:
[----:B0-----:R-:W-:Y:S02]  /*0110*/  IMAD.U32 R2, RZ, RZ, UR8 ;  /* 0x00000008ff027e24 */ /* 0x001fe4000f8e00ff */
[----:B------:R-:W-:-:S06]  /*0120*/  IMAD.U32 R3, RZ, RZ, UR9 ;  /* 0x00000009ff037e24 */ /* 0x000fcc000f8e00ff */
[----:B------:R-:W2:Y:S01]  /*0130*/  LDG.E.64 R2, desc[UR18][R2.64+-0x8] ;  /* 0xfffff81202027981 */ /* 0x000ea2000c1e1b00 */
[----:B------:R-:W-:Y:S02]  /*0140*/  IMAD.U32 R16, RZ, RZ, UR12 ;  /* 0x0000000cff107e24 */ /* 0x000fe4000f8e00ff */
[----:B------:R-:W-:Y:S02]  /*0150*/  IMAD.U32 R17, RZ, RZ, UR13 ;  /* 0x0000000dff117e24 */ /* 0x000fe4000f8e00ff */
[----:B------:R-:W-:Y:S02]  /*0160*/  IMAD.U32 R18, RZ, RZ, UR16 ;  /* 0x00000010ff127e24 */ /* 0x000fe4000f8e00ff */
[----:B------:R-:W-:Y:S02]  /*0170*/  IMAD.U32 R19, RZ, RZ, UR17 ;  /* 0x00000011ff137e24 */ /* 0x000fe4000f8e00ff */
[----:B------:R-:W-:Y:S01]  /*0180*/  IMAD.U32 R20, RZ, RZ, UR14 ;  /* 0x0000000eff147e24 */ /* 0x000fe2000f8e00ff */
[----:B------:R-:W4:Y:S01]  /*0190*/  LDG.E.64 R16, desc[UR18][R16.64+-0x8] ;  /* 0xfffff81210107981 */ /* 0x000f22000c1e1b00 */
[----:B------:R-:W-:-:S03]  /*01a0*/  IMAD.U32 R21, RZ, RZ, UR15 ;  /* 0x0000000fff157e24 */ /* 0x000fc6000f8e00ff */
[----:B------:R-:W4:Y:S04]  /*01b0*/  LDG.E.64 R18, desc[UR18][R18.64+-0x8] ;  /* 0xfffff81212127981 */ /* 0x000f28000c1e1b00 */
[----:B------:R-:W4:Y:S01]  /*01c0*/  LDG.E.64 R20, desc[UR18][R20.64+-0x8] ;  /* 0xfffff81214147981 */ /* 0x000f22000c1e1b00 */
[----:B------:R-:W0:Y:S01]  /*01d0*/  MUFU.RCP64H R5, 3 ;  /* 0x4008000000057908 */ /* 0x000e220000001800 */
[----:B------:R-:W-:Y:S02]  /*01e0*/  HFMA2 R8, -RZ, RZ, 0, 0 ;  /* 0x00000000ff087431 */ /* 0x000fe400000001ff */
[----:B------:R-:W-:Y:S02]  /*01f0*/  IMAD.MOV.U32 R9, RZ, RZ, 0x40080000 ;  /* 0x40080000ff097424 */ /* 0x000fe400078e00ff */
[----:B------:R-:W-:-:S06]  /*0200*/  IMAD.MOV.U32 R4, RZ, RZ, 0x1 ;  /* 0x00000001ff047424 */ /* 0x000fcc00078e00ff */
[----:B0-----:R-:W-:-:S08]  /*0210*/  DFMA R6, R4, -R8, 1 ;  /* 0x3ff000000406742b */ /* 0x001fd00000000808 */
[----:B------:R-:W-:-:S08]  /*0220*/  DFMA R6, R6, R6, R6 ;  /* 0x000000060606722b */ /* 0x000fd00000000006 */
[----:B------:R-:W-:-:S08]  /*0230*/  DFMA R6, R4, R6, R4 ;  /* 0x000000060406722b */ /* 0x000fd00000000004 */
[----:B------:R-:W-:-:S08]  /*0240*/  DFMA R4, R6, -R8, 1 ;  /* 0x3ff000000604742b */ /* 0x000fd00000000808 */
[----:B------:R-:W-:Y:S02]  /*0250*/  DFMA R4, R6, R4, R6 ;  /* 0x000000040604722b */ /* 0x000fe40000000006 */
[----:B--2---:R-:W-:-:S08]  /*0260*/  DADD R2, R2, -5 ;  /* 0xc014000002027429 */ /* 0x004fd00000000000 */
[----:B------:R-:W-:-:S08]  /*0270*/  DMUL R12, R2, 99 ;  /* 0x4058c000020c7828 */ /* 0x000fd00000000000 */
[----:B------:R-:W-:-:S08]  /*0280*/  DMUL R24, R12, R4 ;  /* 0x000000040c187228 */ /* 0x000fd00000000000 */
[----:B------:R-:W-:-:S08]  /*0290*/  DFMA R6, R24, -3, R12 ;  /* 0xc00800001806782b */ /* 0x000fd0000000000c */
[----:B------:R-:W-:Y:S01]  /*02a0*/  DFMA R24, R4, R6, R24 ;  /* 0x000000060418722b */ /* 0x000fe20000000018 */
[----:B------:R-:W-:-:S09]  /*02b0*/  FSETP.GEU.AND P2, PT, |R13|, 6.5827683646048100446e-37, PT ;  /* 0x036000000d00780b */ /* 0x000fd20003f4e200 */
[----:B------:R-:W-:-:S05]  /*02c0*/  FFMA R0, RZ, 2.125, R25 ;  /* 0x40080000ff007823 */ /* 0x000fca0000000019 */
[----:B------:R-:W-:Y:S01]  /*02d0*/  FSETP.GT.AND P0, PT, |R0|, 1.469367938527859385e-39, PT ;  /* 0x001000000000780b */ /* 0x000fe20003f04200 */
[----:B------:R-:W-:Y:S01]  /*02e0*/  DSETP.GT.AND P1, PT, R2, RZ, PT ;  /* 0x000000ff0200722a */ /* 0x000fe20003f24000 */
[----:B------:R-:W-:-:S11]  /*02f0*/  IMAD.MOV.U32 R2, RZ, RZ, RZ ;  /* 0x000000ffff027224 */ /* 0x000fd600078e00ff */
[----:B------:R-:W-:Y:S05]  /*0300*/  @P0 BRA P2, `(.L_x_0) ;  /* 0x00000000000c0947 */ /* 0x000fea0001000000 */
[----:B------:R-:W-:Y:S01]  /*0310*/  IMAD.MOV.U32 R11, RZ, RZ, 0x40080000 ;  /* 0x40080000ff0b7424 */ /* 0x000fe200078e00ff */
[----:B------:R-:W-:-:S07]  /*0320*/  MOV R0, 0x340 ;  /* 0x0000034000007802 */ /* 0x000fce0000000f00 */
[----:B----4-:R-:W-:Y:S05]  /*0330*/  CALL.REL.NOINC `($__internal_0_$__cuda_sm20_div_rn_f64_full) ;  /* 0x0000000c00987944 */ /* 0x010fea0003c00000 */
.L_x_0:
[----:B------:R-:W0:Y:S01]  /*0340*/  MUFU.RCP64H R5, 23 ;  /* 0x4037000000057908 */ /* 0x000e220000001800 */
[----:B------:R-:W-:Y:S01]  /*0350*/  IMAD.MOV.U32 R8, RZ, RZ, 0x0 ;  /* 0x00000000ff087424 */ /* 0x000fe200078e00ff */
[----:B----4-:R-:W-:Y:S01]  /*0360*/  DADD R18, R18, -2 ;  /* 0xc000000012127429 */ /* 0x010fe20000000000 */
[----:B------:R-:W-:Y:S02]  /*0370*/  IMAD.MOV.U32 R9, RZ, RZ, 0x40370000 ;  /* 0x40370000ff097424 */ /* 0x000fe400078e00ff */
[----:B------:R-:W-:-:S05]  /*0380*/  IMAD.MOV.U32 R4, RZ, RZ, 0x1 ;  /* 0x00000001ff047424 */ /* 0x000fca00078e00ff */
[C---:B------:R-:W-:Y:S02]  /*0390*/  DMUL R12, R18.reuse, 99 ;  /* 0x4058c000120c7828 */ /* 0x040fe40000000000 */
[----:B------:R-:W-:Y:S02]  /*03a0*/  DSETP.GT.AND P2, PT, R18, RZ, PT ;  /* 0x000000ff1200722a */ /* 0x000fe40003f44000 */
[----:B0-----:R-:W-:-:S06]  /*03b0*/  DFMA R6, R4, -R8, 1 ;  /* 0x3ff000000406742b */ /* 0x001fcc0000000808 */
[----:B------:R-:W-:Y:S02]  /*03c0*/  FSETP.GEU.AND P3, PT, |R13|, 6.5827683646048100446e-37, PT ;  /* 0x036000000d00780b */ /* 0x000fe40003f6e200 */
[----:B------:R-:W-:-:S08]  /*03d0*/  DFMA R6, R6, R6, R6 ;  /* 0x000000060606722b */ /* 0x000fd00000000006 */
[----:B------:R-:W-:-:S08]  /*03e0*/  DFMA R6, R4, R6, R4 ;  /* 0x000000060406722b */ /* 0x000fd00000000004 */
[----:B------:R-:W-:-:S08]  /*03f0*/  DFMA R4, R6, -R8, 1 ;  /* 0x3ff000000604742b */ /* 0x000fd00000000808 */
[----:B------:R-:W-:Y:S02]  /*0400*/  DFMA R6, R6, R4, R6 ;  /* 0x000000040606722b */ /* 0x000fe40000000006 */
[----:B------:R-:W0:Y:S06]  /*0410*/  FRND.F64.FLOOR R4, R24 ;  /* 0x0000001800047313 */ /* 0x000e2c0000305800 */
[----:B------:R-:W-:-:S08]  /*0420*/  DMUL R8, R12, R6 ;  /* 0x000000060c087228 */ /* 0x000fd00000000000 */
[----:B------:R-:W-:Y:S02]  /*0430*/  DFMA R10, R8, -23, R12 ;  /* 0xc0370000080a782b */ /* 0x000fe4000000000c */
[----:B0-----:R-:W-:-:S06]  /*0440*/  DADD R4, R4, 0.5 ;  /* 0x3fe0000004047429 */ /* 0x001fcc0000000000 */
[----:B------:R-:W-:-:S04]  /*0450*/  DFMA R24, R6, R10, R8 ;  /* 0x0000000a0618722b */ /* 0x000fc80000000008 */
[----:B------:R-:W-:Y:S02]  /*0460*/  FSEL R18, R4, RZ, P1 ;  /* 0x000000ff04127208 */ /* 0x000fe40000800000 */
[----:B------:R-:W-:-:S04]  /*0470*/  FSEL R19, R5, 1.75, P1 ;  /* 0x3fe0000005137808 */ /* 0x000fc80000800000 */
[----:B------:R-:W-:-:S05]  /*0480*/  FFMA R0, RZ, 2.859375, R25 ;  /* 0x40370000ff007823 */ /* 0x000fca0000000019 */
[----:B------:R-:W-:-:S13]  /*0490*/  FSETP.GT.AND P0, PT, |R0|, 1.469367938527859385e-39, PT ;  /* 0x001000000000780b */ /* 0x000fda0003f04200 */
[----:B------:R-:W-:Y:S05]  /*04a0*/  @P0 BRA P3, `(.L_x_1) ;  /* 0x00000000000c0947 */ /* 0x000fea0001800000 */
[----:B------:R-:W-:Y:S02]  /*04b0*/  MOV R11, 0x40370000 ;  /* 0x40370000000b7802 */ /* 0x000fe40000000f00 */
[----:B------:R-:W-:-:S07]  /*04c0*/  MOV R0, 0x4e0 ;  /* 0x000004e000007802 */ /* 0x000fce0000000f00 */
[----:B------:R-:W-:Y:S05]  /*04d0*/  CALL.REL.NOINC `($__internal_0_$__cuda_sm20_div_rn_f64_full) ;  /* 0x0000000c00307944 */ /* 0x000fea0003c00000 */
.L_x_1:
[----:B------:R-:W0:Y:S01]  /*04e0*/  MUFU.RCP64H R5, 10 ;  /* 0x4024000000057908 */ /* 0x000e220000001800 */
[----:B------:R-:W-:Y:S01]  /*04f0*/  IMAD.MOV.U32 R8, RZ, RZ, 0x0 ;  /* 0x00000000ff087424 */ /* 0x000fe200078e00ff */
[----:B------:R-:W-:Y:S01]  /*0500*/  DMUL R12, R16, 99 ;  /* 0x4058c000100c7828 */ /* 0x000fe20000000000 */
[----:B------:R-:W-:Y:S02]  /*0510*/  IMAD.MOV.U32 R9, RZ, RZ, 0x40240000 ;  /* 0x40240000ff097424 */ /* 0x000fe400078e00ff */
[----:B------:R-:W-:-:S03]  /*0520*/  IMAD.MOV.U32 R4, RZ, RZ, 0x1 ;  /* 0x00000001ff047424 */ /* 0x000fc600078e00ff */
[----:B------:R-:W1:Y:S04]  /*0530*/  FRND.F64.FLOOR R24, R24 ;  /* 0x0000001800187313 */ /* 0x000e680000305800 */
[----:B------:R-:W-:Y:S01]  /*0540*/  FSETP.GEU.AND P1, PT, |R13|, 6.5827683646048100446e-37, PT ;  /* 0x036000000d00780b */ /* 0x000fe20003f2e200 */
[----:B0-----:R-:W-:Y:S01]  /*0550*/  DFMA R6, R4, -R8, 1 ;  /* 0x3ff000000406742b */ /* 0x001fe20000000808 */
[----:B-1----:R-:W-:-:S07]  /*0560*/  FSEL R16, R24, RZ, P2 ;  /* 0x000000ff18107208 */ /* 0x002fce0001000000 */
[----:B------:R-:W-:Y:S01]  /*0570*/  DFMA R6, R6, R6, R6 ;  /* 0x000000060606722b */ /* 0x000fe20000000006 */
[----:B------:R-:W-:-:S07]  /*0580*/  FSEL R17, R25, RZ, P2 ;  /* 0x000000ff19117208 */ /* 0x000fce0001000000 */
[----:B------:R-:W-:-:S08]  /*0590*/  DFMA R6, R4, R6, R4 ;  /* 0x000000060406722b */ /* 0x000fd00000000004 */
[----:B------:R-:W-:-:S08]  /*05a0*/  DFMA R4, R6, -R8, 1 ;  /* 0x3ff000000604742b */ /* 0x000fd00000000808 */
[----:B------:R-:W-:-:S08]  /*05b0*/  DFMA R4, R6, R4, R6 ;  /* 0x000000040604722b */ /* 0x000fd00000000006 */
[----:B------:R-:W-:-:S08]  /*05c0*/  DMUL R6, R12, R4 ;  /* 0x000000040c067228 */ /* 0x000fd00000000000 */
[----:B------:R-:W-:-:S08]  /*05d0*/  DFMA R8, R6, -10, R12 ;  /* 0xc02400000608782b */ /* 0x000fd0000000000c */
[----:B------:R-:W-:-:S10]  /*05e0*/  DFMA R4, R4, R8, R6 ;  /* 0x000000080404722b */ /* 0x000fd40000000006 */
[----:B------:R-:W-:-:S05]  /*05f0*/  FFMA R0, RZ, 2.5625, R5 ;  /* 0x40240000ff007823 */ /* 0x000fca0000000005 */
[----:B------:R-:W-:-:S13]  /*0600*/  FSETP.GT.AND P0, PT, |R0|, 1.469367938527859385e-39, PT ;  /* 0x001000000000780b */ /* 0x000fda0003f04200 */
[----:B------:R-:W-:Y:S05]  /*0610*/  @P0 BRA P1, `(.L_x_2) ;  /* 0x0000000000140947 */ /* 0x000fea0000800000 */
[----:B------:R-:W-:Y:S01]  /*0620*/  IMAD.MOV.U32 R11, RZ, RZ, 0x40240000 ;  /* 0x40240000ff0b7424 */ /* 0x000fe200078e00ff */
[----:B------:R-:W-:-:S07]  /*0630*/  MOV R0, 0x650 ;  /* 0x0000065000007802 */ /* 0x000fce0000000f00 */
[----:B------:R-:W-:Y:S05]  /*0640*/  CALL.REL.NOINC `($__internal_0_$__cuda_sm20_div_rn_f64_full) ;  /* 0x0000000800d47944 */ /* 0x000fea0003c00000 */
[----:B------:R-:W-:Y:S02]  /*0650*/  IMAD.MOV.U32 R4, RZ, RZ, R24 ;  /* 0x000000ffff047224 */ /* 0x000fe400078e0018 */
[----:B------:R-:W-:-:S07]  /*0660*/  IMAD.MOV.U32 R5, RZ, RZ, R25 ;  /* 0x000000ffff057224 */ /* 0x000fce00078e0019 */
.L_x_2:
[----:B------:R-:W0:Y:S01]  /*0670*/  MUFU.RCP64H R7, 13 ;  /* 0x402a000000077908 */ /* 0x000e220000001800 */
[----:B------:R-:W-:Y:S01]  /*0680*/  IMAD.MOV.U32 R10, RZ, RZ, 0x0 ;  /* 0x00000000ff0a7424 */ /* 0x000fe200078e00ff */
[----:B------:R-:W-:Y:S01]  /*0690*/  MOV R11, 0x402a0000 ;  /* 0x402a0000000b7802 */ /* 0x000fe20000000f00 */
[----:B------:R-:W-:Y:S01]  /*06a0*/  IMAD.MOV.U32 R6, RZ, RZ, 0x1 ;  /* 0x00000001ff067424 */ /* 0x000fe200078e00ff */
[----:B------:R-:W-:-:S04]  /*06b0*/  DADD R20, R20, -2 ;  /* 0xc000000014147429 */ /* 0x000fc80000000000 */
[----:B------:R-:W1:Y:S04]  /*06c0*/  FRND.F64.FLOOR R4, R4 ;  /* 0x0000000400047313 */ /* 0x000e680000305800 */
[C---:B------:R-:W-:Y:S02]  /*06d0*/  DMUL R12, R20.reuse, 99 ;  /* 0x4058c000140c7828 */ /* 0x040fe40000000000 */
[----:B------:R-:W-:Y:S02]  /*06e0*/  DSETP.GT.AND P1, PT, R20, RZ, PT ;  /* 0x000000ff1400722a */ /* 0x000fe40003f24000 */
[----:B0-----:R-:W-:-:S06]  /*06f0*/  DFMA R8, R6, -R10, 1 ;  /* 0x3ff000000608742b */ /* 0x001fcc000000080a */
[----:B------:R-:W-:Y:S01]  /*0700*/  FSETP.GEU.AND P2, PT, |R13|, 6.5827683646048100446e-37, PT ;  /* 0x036000000d00780b */ /* 0x000fe20003f4e200 */
[----:B-1----:R-:W-:Y:S02]  /*0710*/  DFMA R16, R4, 100, R16 ;  /* 0x405900000410782b */ /* 0x002fe40000000010 */
[----:B------:R-:W-:-:S06]  /*0720*/  DFMA R8, R8, R8, R8 ;  /* 0x000000080808722b */ /* 0x000fcc0000000008 */
[----:B------:R-:W-:Y:S02]  /*0730*/  DADD R16, R16, 0.5 ;  /* 0x3fe0000010107429 */ /* 0x000fe40000000000 */
[----:B------:R-:W-:-:S08]  /*0740*/  DFMA R8, R6, R8, R6 ;  /* 0x000000080608722b */ /* 0x000fd00000000006 */
[----:B------:R-:W-:-:S08]  /*0750*/  DFMA R6, R8, -R10, 1 ;  /* 0x3ff000000806742b */ /* 0x000fd0000000080a */
[----:B------:R-:W-:-:S08]  /*0760*/  DFMA R6, R8, R6, R8 ;  /* 0x000000060806722b */ /* 0x000fd00000000008 */
[----:B------:R-:W-:-:S08]  /*0770*/  DMUL R24, R12, R6 ;  /* 0x000000060c187228 */ /* 0x000fd00000000000 */
[----:B------:R-:W-:-:S08]  /*0780*/  DFMA R8, R24, -13, R12 ;  /* 0xc02a00001808782b */ /* 0x000fd0000000000c */
[----:B------:R-:W-:-:S10]  /*0790*/  DFMA R24, R6, R8, R24 ;  /* 0x000000080618722b */ /* 0x000fd40000000018 */
[----:B------:R-:W-:-:S05]  /*07a0*/  FFMA R0, RZ, 2.65625, R25 ;  /* 0x402a0000ff007823 */ /* 0x000fca0000000019 */
[----:B------:R-:W-:-:S13]  /*07b0*/  FSETP.GT.AND P0, PT, |R0|, 1.469367938527859385e-39, PT ;  /* 0x001000000000780b */ /* 0x000fda0003f04200 */
[----:B------:R-:W-:Y:S05]  /*07c0*/  @P0 BRA P2, `(.L_x_3) ;  /* 0x00000000000c0947 */ /* 0x000fea0001000000 */
[----:B------:R-:W-:Y:S01]  /*07d0*/  IMAD.MOV.U32 R11, RZ, RZ, 0x402a0000 ;  /* 0x402a0000ff0b7424 */ /* 0x000fe200078e00ff */
[----:B------:R-:W-:-:S07]  /*07e0*/  MOV R0, 0x800 ;  /* 0x0000080000007802 */ /* 0x000fce0000000f00 */
[----:B------:R-:W-:Y:S05]  /*07f0*/  CALL.REL.NOINC `($__internal_0_$__cuda_sm20_div_rn_f64_full) ;  /* 0x0000000800687944 */ /* 0x000fea0003c00000 */
.L_x_3:
[----:B------:R-:W0:Y:S01]  /*0800*/  FRND.F64.FLOOR R24, R24 ;  /* 0x0000001800187313 */ /* 0x000e220000305800 */
[----:B------:R-:W1:Y:S01]  /*0810*/  LDCU UR6, c[0x0][0x380] ;  /* 0x00007000ff0677ac */ /* 0x000e620008000800 */
[----:B------:R-:W-:Y:S01]  /*0820*/  IMAD.MOV.U32 R3, RZ, RZ, -0x3e000000 ;  /* 0xc2000000ff037424 */ /* 0x000fe200078e00ff */
[----:B------:R-:W-:-:S05]  /*0830*/  UMOV UR7, URZ ;  /* 0x000000ff00077c82 */ /* 0x000fca0008000000 */
[----:B------:R-:W-:Y:S01]  /*0840*/  F2F.F32.F64 R21, R16 ;  /* 0x0000001000157310 */ /* 0x000fe20000301000 */
[----:B0-----:R-:W-:-:S07]  /*0850*/  DADD R4, R24, 0.5 ;  /* 0x3fe0000018047429 */ /* 0x001fce0000000000 */
[----:B------:R-:W-:Y:S03]  /*0860*/  F2F.F32.F64 R22, R18 ;  /* 0x0000001200167310 */ /* 0x000fe60000301000 */
[----:B------:R-:W-:Y:S02]  /*0870*/  FSEL R4, R4, RZ, P1 ;  /* 0x000000ff04047208 */ /* 0x000fe40000800000 */
[----:B------:R-:W-:-:S04]  /*0880*/  FSEL R5, R5, 1.75, P1 ;  /* 0x3fe0000005057808 */ /* 0x000fc80000800000 */
[----:B------:R-:W1:Y:S02]  /*0890*/  F2F.F32.F64 R20, R4 ;  /* 0x0000000400147310 */ /* 0x000e640000301000 */
[----:B-1----:R0:W5:Y:S06]  /*08a0*/  TEX.LL RZ, R22, R20, R3, UR6, 3D, 0x1 ;  /* 0x48ff060314167f60 */ /* 0x00216c00089e01ff */
[----:B------:R-:W1:Y:S01]  /*08b0*/  MUFU.RCP64H R7, 3 ;  /* 0x4008000000077908 */ /* 0x000e620000001800 */
[----:B------:R-:W-:Y:S01]  /*08c0*/  IMAD.MOV.U32 R8, RZ, RZ, 0x0 ;  /* 0x00000000ff087424 */ /* 0x000fe200078e00ff */
[----:B------:R-:W-:Y:S01]  /*08d0*/  MOV R15, UR11 ;  /* 0x0000000b000f7c02 */ /* 0x000fe20008000f00 */
[----:B------:R-:W-:-:S02]  /*08e0*/  IMAD.MOV.U32 R9, RZ, RZ, 0x40080000 ;  /* 0x40080000ff097424 */ /* 0x000fc400078e00ff */
[----:B------:R-:W-:Y:S02]  /*08f0*/  IMAD.MOV.U32 R6, RZ, RZ, 0x1 ;  /* 0x00000001ff067424 */ /* 0x000fe400078e00ff */
[----:B------:R-:W-:-:S04]  /*0900*/  IMAD.U32 R14, RZ, RZ, UR10 ;  /* 0x0000000aff0e7e24 */ /* 0x000fc8000f8e00ff */
[----:B-1----:R-:W-:-:S08]  /*0910*/  DFMA R10, R6, -R8, 1 ;  /* 0x3ff00000060a742b */ /* 0x002fd00000000808 */
[----:B------:R-:W-:-:S08]  /*0920*/  DFMA R10, R10, R10, R10 ;  /* 0x0000000a0a0a722b */ /* 0x000fd0000000000a */
[----:B------:R-:W-:-:S08]  /*0930*/  DFMA R10, R6, R10, R6 ;  /* 0x0000000a060a722b */ /* 0x000fd00000000006 */
[----:B------:R-:W-:-:S08]  /*0940*/  DFMA R24, R10, -R8, 1 ;  /* 0x3ff000000a18742b */ /* 0x000fd00000000808 */
[----:B------:R-:W-:Y:S01]  /*0950*/  DFMA R24, R10, R24, R10 ;  /* 0x000000180a18722b */ /* 0x000fe2000000000a */
[----:B------:R-:W-:Y:S02]  /*0960*/  IMAD.U32 R10, RZ, RZ, UR8 ;  /* 0x00000008ff0a7e24 */ /* 0x000fe4000f8e00ff */
[----:B------:R-:W-:Y:S01]  /*0970*/  IMAD.U32 R11, RZ, RZ, UR9 ;  /* 0x00000009ff0b7e24 */ /* 0x000fe2000f8e00ff */
[----:B------:R-:W-:Y:S01]  /*0980*/  MOV R17, UR15 ;  /* 0x0000000f00117c02 */ /* 0x000fe20008000f00 */
[----:B------:R-:W-:Y:S02]  /*0990*/  IMAD.U32 R18, RZ, RZ, UR12 ;  /* 0x0000000cff127e24 */ /* 0x000fe4000f8e00ff */
[----:B------:R-:W-:Y:S02]  /*09a0*/  IMAD.U32 R19, RZ, RZ, UR13 ;  /* 0x0000000dff137e24 */ /* 0x000fe4000f8e00ff */
[----:B0-----:R-:W-:Y:S02]  /*09b0*/  IMAD.U32 R20, RZ, RZ, UR16 ;  /* 0x00000010ff147e24 */ /* 0x001fe4000f8e00ff */
[----:B------:R-:W-:-:S02]  /*09c0*/  IMAD.U32 R21, RZ, RZ, UR17 ;  /* 0x00000011ff157e24 */ /* 0x000fc4000f8e00ff */
[----:B------:R-:W-:Y:S01]  /*09d0*/  IMAD.U32 R16, RZ, RZ, UR14 ;  /* 0x0000000eff107e24 */ /* 0x000fe2000f8e00ff */
[----:B-----5:R-:W0:Y:S02]  /*09e0*/  F2F.F64.F32 R4, R22 ;  /* 0x0000001600047310 */ /* 0x020e240000201800 */
[----:B0-----:R0:W-:Y:S04]  /*09f0*/  STG.E.64 desc[UR18][R14.64+-0x8], R4 ;  /* 0xfffff8040e007986 */ /* 0x0011e8000c101b12 */
[----:B------:R-:W2:Y:S04]  /*0a00*/  LDG.E.64 R6, desc[UR18][R10.64] ;  /* 0x000000120a067981 */ /* 0x000ea8000c1e1b00 */
[----:B------:R-:W4:Y:S04]  /*0a10*/  LDG.E.64 R18, desc[UR18][R18.64] ;  /* 0x0000001212127981 */ /* 0x000f28000c1e1b00 */
[----:B------:R-:W4:Y:S04]  /*0a20*/  LDG.E.64 R20, desc[UR18][R20.64] ;  /* 0x0000001214147981 */ /* 0x000f28000c1e1b00 */
[----:B------:R-:W4:Y:S01]  /*0a30*/  LDG.E.64 R16, desc[UR18][R16.64] ;  /* 0x0000001210107981 */ /* 0x000f22000c1e1b00 */
[----:B--2---:R-:W-:-:S08]  /*0a40*/  DADD R6, R6, -5 ;  /* 0xc014000006067429 */ /* 0x004fd00000000000 */
[C---:B------:R-:W-:Y:S02]  /*0a50*/  DMUL R12, R6.reuse, 99 ;  /* 0x4058c000060c7828 */ /* 0x040fe40000000000 */
[----:B------:R-:W-:-:S06]  /*0a60*/  DSETP.GT.AND P1, PT, R6, RZ, PT ;  /* 0x000000ff0600722a */ /* 0x000fcc0003f24000 */
[----:B------:R-:W-:Y:S02]  /*0a70*/  DMUL R8, R24, R12 ;  /* 0x0000000c18087228 */ /* 0x000fe40000000000 */
[----:B------:R-:W-:-:S06]  /*0a80*/  FSETP.GEU.AND P2, PT, |R13|, 6.5827683646048100446e-37, PT ;  /* 0x036000000d00780b */ /* 0x000fcc0003f4e200 */
[----:B0-----:R-:W-:-:S08]  /*0a90*/  DFMA R4, R8, -3, R12 ;  /* 0xc00800000804782b */ /* 0x001fd0000000000c */
[----:B------:R-:W-:-:S10]  /*0aa0*/  DFMA R24, R24, R4, R8 ;  /* 0x000000041818722b */ /* 0x000fd40000000008 */
[----:B------:R-:W-:-:S05]  /*0ab0*/  FFMA R0, RZ, 2.125, R25 ;  /* 0x40080000ff007823 */ /* 0x000fca0000000019 */
[----:B------:R-:W-:-:S13]  /*0ac0*/  FSETP.GT.AND P0, PT, |R0|, 1.469367938527859385e-39, PT ;  /* 0x001000000000780b */ /* 0x000fda0003f04200 */
[----:B------:R-:W-:Y:S05]  /*0ad0*/  @P0 BRA P2, `(.L_x_4) ;  /* 0x00000000000c0947 */ /* 0x000fea0001000000 */
[----:B------:R-:W-:Y:S01]  /*0ae0*/  IMAD.MOV.U32 R11, RZ, RZ, 0x40080000 ;  /* 0x40080000ff0b7424 */ /* 0x000fe200078e00ff */
[----:B------:R-:W-:-:S07]  /*0af0*/  MOV R0, 0xb10 ;  /* 0x00000b1000007802 */ /* 0x000fce0000000f00 */
[----:B----4-:R-:W-:Y:S05]  /*0b00*/  CALL.REL.NOINC `($__internal_0_$__cuda_sm20_div_rn_f64_full) ;  /* 0x0000000400a47944 */ /* 0x010fea0003c00000 */
.L_x_4:
        /* <DEDUP_REMOVED lines=10> */
[----:B------:R-:W-:Y:S01]  /*0bb0*/  DFMA R8, R4, R8, R4 ;  /* 0x000000080408722b */ /* 0x000fe20000000004 */
[----:B------:R-:W0:Y:S07]  /*0bc0*/  FRND.F64.FLOOR R4, R24 ;  /* 0x0000001800047313 */ /* 0x000e2e0000305800 */
[----:B------:R-:W-:-:S08]  /*0bd0*/  DFMA R6, R8, -R6, 1 ;  /* 0x3ff000000806742b */ /* 0x000fd00000000806 */
[----:B------:R-:W-:Y:S02]  /*0be0*/  DFMA R10, R8, R6, R8 ;  /* 0x00000006080a722b */ /* 0x000fe40000000008 */
[----:B0-----:R-:W-:-:S06]  /*0bf0*/  DADD R4, R4, 0.5 ;  /* 0x3fe0000004047429 */ /* 0x001fcc0000000000 */
[----:B------:R-:W-:-:S04]  /*0c00*/  DMUL R6, R10, R12 ;  /* 0x0000000c0a067228 */ /* 0x000fc80000000000 */
[----:B------:R-:W-:Y:S02]  /*0c10*/  FSEL R20, R4, RZ, P1 ;  /* 0x000000ff04147208 */ /* 0x000fe40000800000 */
[----:B------:R-:W-:Y:S02]  /*0c20*/  FSEL R21, R5, 1.75, P1 ;  /* 0x3fe0000005157808 */ /* 0x000fe40000800000 */
[----:B------:R-:W-:-:S08]  /*0c30*/  DFMA R8, R6, -23, R12 ;  /* 0xc03700000608782b */ /* 0x000fd0000000000c */
[----:B------:R-:W-:-:S10]  /*0c40*/  DFMA R24, R10, R8, R6 ;  /* 0x000000080a18722b */ /* 0x000fd40000000006 */
[----:B------:R-:W-:-:S05]  /*0c50*/  FFMA R0, RZ, 2.859375, R25 ;  /* 0x40370000ff007823 */ /* 0x000fca0000000019 */
[----:B------:R-:W-:-:S13]  /*0c60*/  FSETP.GT.AND P0, PT, |R0|, 1.469367938527859385e-39, PT ;  /* 0x001000000000780b */ /* 0x000fda0003f04200 */
[----:B------:R-:W-:Y:S05]  /*0c70*/  @P0 BRA P3, `(.L_x_5) ;  /* 0x00000000000c0947 */ /* 0x000fea0001800000 */
[----:B------:R-:W-:Y:S01]  /*0c80*/  IMAD.MOV.U32 R11, RZ, RZ, 0x40370000 ;  /* 0x40370000ff0b7424 */ /* 0x000fe200078e00ff */
[----:B------:R-:W-:-:S07]  /*0c90*/  MOV R0, 0xcb0 ;  /* 0x00000cb000007802 */ /* 0x000fce0000000f00 */
[----:B------:R-:W-:Y:S05]  /*0ca0*/  CALL.REL.NOINC `($__internal_0_$__cuda_sm20_div_rn_f64_full) ;  /* 0x00000004003c7944 */ /* 0x000fea0003c00000 */
.L_x_5:
[----:B------:R-:W0:Y:S01]  /*0cb0*/  MUFU.RCP64H R5, 10 ;  /* 0x4024000000057908 */ /* 0x000e220000001800 */
[----:B------:R-:W-:Y:S01]  /*0cc0*/  IMAD.MOV.U32 R6, RZ, RZ, 0x0 ;  /* 0x00000000ff067424 */ /* 0x000fe200078e00ff */
[----:B------:R-:W-:Y:S01]  /*0cd0*/  MOV R4, 0x1 ;  /* 0x0000000100047802 */ /* 0x000fe20000000f00 */
[----:B------:R-:W-:Y:S01]  /*0ce0*/  IMAD.MOV.U32 R7, RZ, RZ, 0x40240000 ;  /* 0x40240000ff077424 */ /* 0x000fe200078e00ff */
[----:B------:R-:W-:-:S04]  /*0cf0*/  DMUL R12, R18, 99 ;  /* 0x4058c000120c7828 */ /* 0x000fc80000000000 */
[----:B------:R-:W1:Y:S06]  /*0d00*/  FRND.F64.FLOOR R24, R24 ;  /* 0x0000001800187313 */ /* 0x000e6c0000305800 */
        /* <DEDUP_REMOVED lines=19> */
.L_x_6:
[----:B------:R-:W0:Y:S01]  /*0e40*/  MUFU.RCP64H R7, 13 ;  /* 0x402a000000077908 */ /* 0x000e220000001800 */
[----:B------:R-:W-:Y:S01]  /*0e50*/  IMAD.MOV.U32 R8, RZ, RZ, 0x0 ;  /* 0x00000000ff087424 */ /* 0x000fe200078e00ff */
[----:B------:R-:W-:Y:S01]  /*0e60*/  DADD R16, R16, -2 ;  /* 0xc000000010107429 */ /* 0x000fe20000000000 */
[----:B------:R-:W-:Y:S02]  /*0e70*/  IMAD.MOV.U32 R9, RZ, RZ, 0x402a0000 ;  /* 0x402a0000ff097424 */ /* 0x000fe400078e00ff */
[----:B------:R-:W-:-:S03]  /*0e80*/  IMAD.MOV.U32 R6, RZ, RZ, 0x1 ;  /* 0x00000001ff067424 */ /* 0x000fc600078e00ff */
[----:B------:R-:W1:Y:S02]  /*0e90*/  FRND.F64.FLOOR R4, R4 ;  /* 0x0000000400047313 */ /* 0x000e640000305800 */
        /* <DEDUP_REMOVED lines=19> */
.L_x_7:
[----:B------:R-:W0:Y:S01]  /*0fd0*/  FRND.F64.FLOOR R24, R24 ;  /* 0x0000001800187313 */ /* 0x000e220000305800 */
[----:B------:R-:W1:Y:S01]  /*0fe0*/  LDCU UR6, c[0x0][0x380] ;  /* 0x00007000ff0677ac */ /* 0x000e620008000800 */
[----:B------:R-:W-:Y:S01]  /*0ff0*/  MOV R11, 0xc2000000 ;  /* 0xc2000000000b7802 */ /* 0x000fe20000000f00 */
[----:B------:R-:W-:-:S05]  /*1000*/  UMOV UR7, URZ ;  /* 0x000000ff00077c82 */ /* 0x000fca0008000000 */
[----:B------:R-:W-:Y:S01]  /*1010*/  F2F.F32.F64 R9, R16 ;  /* 0x0000001000097310 */ /* 0x000fe20000301000 */
[----:B0-----:R-:W-:-:S07]  /*1020*/  DADD R2, R24, 0.5 ;  /* 0x3fe0000018027429 */ /* 0x001fce0000000000 */
[----:B------:R-:W-:Y:S03]  /*1030*/  F2F.F32.F64 R10, R20 ;  /* 0x00000014000a7310 */ /* 0x000fe60000301000 */
[----:B------:R-:W-:Y:S02]  /*1040*/  FSEL R4, R2, RZ, P1 ;  /* 0x000000ff02047208 */ /* 0x000fe40000800000 */
[----:B------:R-:W-:-:S04]  /*1050*/  FSEL R5, R3, 1.75, P1 ;  /* 0x3fe0000003057808 */ /* 0x000fc80000800000 */
[----:B------:R-:W1:Y:S02]  /*1060*/  F2F.F32.F64 R8, R4 ;  /* 0x0000000400087310 */ /* 0x000e640000301000 */
[----:B-1----:R-:W5:Y:S01]  /*1070*/  TEX.LL RZ, R2, R8, R11, UR6, 3D, 0x1 ;  /* 0x48ff060b08027f60 */ /* 0x002f6200089e01ff */
[----:B------:R-:W-:Y:S01]  /*1080*/  IMAD.U32 R6, RZ, RZ, UR10 ;  /* 0x0000000aff067e24 */ /* 0x000fe2000f8e00ff */
[----:B------:R-:W-:Y:S01]  /*1090*/  UIADD3 UR8, UP0, UPT, UR8, 0x10, URZ ;  /* 0x0000001008087890 */ /* 0x000fe2000ff1e0ff */
[----:B------:R-:W-:Y:S01]  /*10a0*/  IMAD.U32 R7, RZ, RZ, UR11 ;  /* 0x0000000bff077e24 */ /* 0x000fe2000f8e00ff */
[----:B------:R-:W-:Y:S02]  /*10b0*/  UIADD3 UR4, UPT, UPT, UR4, 0x2, URZ ;  /* 0x0000000204047890 */ /* 0x000fe4000fffe0ff */
[----:B------:R-:W-:Y:S02]  /*10c0*/  UIADD3.X UR9, UPT, UPT, URZ, UR9, URZ, UP0, !UPT ;  /* 0x00000009ff097290 */ /* 0x000fe400087fe4ff */
[----:B------:R-:W-:-:S02]  /*10d0*/  UISETP.NE.AND UP0, UPT, UR4, 0x11a00, UPT ;  /* 0x00011a000400788c */ /* 0x000fc4000bf05270 */
[----:B------:R-:W-:Y:S02]  /*10e0*/  UIADD3 UR10, UP1, UPT, UR10, 0x10, URZ ;  /* 0x000000100a0a7890 */ /* 0x000fe4000ff3e0ff */
[----:B------:R-:W-:Y:S02]  /*10f0*/  UIADD3 UR12, UP2, UPT, UR12, 0x10, URZ ;  /* 0x000000100c0c7890 */ /* 0x000fe4000ff5e0ff */
[----:B------:R-:W-:Y:S02]  /*1100*/  UIADD3 UR14, UP3, UPT, UR14, 0x10, URZ ;  /* 0x000000100e0e7890 */ /* 0x000fe4000ff7e0ff */
[----:B------:R-:W-:Y:S02]  /*1110*/  UIADD3 UR16, UP4, UPT, UR16, 0x10, URZ ;  /* 0x0000001010107890 */ /* 0x000fe4000ff9e0ff */
[----:B------:R-:W-:Y:S02]  /*1120*/  UIADD3.X UR11, UPT, UPT, URZ, UR11, URZ, UP1, !UPT ;  /* 0x0000000bff0b7290 */ /* 0x000fe40008ffe4ff */
[----:B------:R-:W-:-:S02]  /*1130*/  UIADD3.X UR13, UPT, UPT, URZ, UR13, URZ, UP2, !UPT ;  /* 0x0000000dff0d7290 */ /* 0x000fc400097fe4ff */
[----:B------:R-:W-:Y:S02]  /*1140*/  UIADD3.X UR15, UPT, UPT, URZ, UR15, URZ, UP3, !UPT ;  /* 0x0000000fff0f7290 */ /* 0x000fe40009ffe4ff */
[----:B------:R-:W-:Y:S01]  /*1150*/  UIADD3.X UR17, UPT, UPT, URZ, UR17, URZ, UP4, !UPT ;  /* 0x00000011ff117290 */ /* 0x000fe2000a7fe4ff */
[----:B-----5:R-:W0:Y:S02]  /*1160*/  F2F.F64.F32 R2, R2 ;  /* 0x0000000200027310 */ /* 0x020e240000201800 */
[----:B0-----:R0:W-:Y:S01]  /*1170*/  STG.E.64 desc[UR18][R6.64], R2 ;  /* 0x0000000206007986 */ /* 0x0011e2000c101b12 */
[----:B------:R-:W-:Y:S08]  /*1180*/  BRA.U UP0, `(.L_x_8) ;  /* 0xffffffed00e07547 */ /* 0x000ff0000b83ffff */
[----:B------:R-:W-:Y:S05]  /*1190*/  EXIT ;  /* 0x000000000000794d */ /* 0x000fea0003800000 */
        .weak           $__internal_0_$__cuda_sm20_div_rn_f64_full
        .type           $__internal_0_$__cuda_sm20_div_rn_f64_full,@function
        .size           $__internal_0_$__cuda_sm20_div_rn_f64_full,(.L_x_53 - $__internal_0_$__cuda_sm20_div_rn_f64_full)
$__internal_0_$__cuda_sm20_div_rn_f64_full:
[C---:B------:R-:W-:Y:S01]  /*11a0*/  FSETP.GEU.AND P0, PT, |R11|.reuse, 1.469367938527859385e-39, PT ;  /* 0x001000000b00780b */ /* 0x040fe20003f0e200 */
[--C-:B------:R-:W-:Y:S01]  /*11b0*/  IMAD.MOV.U32 R10, RZ, RZ, R2.reuse ;  /* 0x000000ffff0a7224 */ /* 0x100fe200078e0002 */
[C---:B------:R-:W-:Y:S01]  /*11c0*/  LOP3.LUT R8, R11.reuse, 0x800fffff, RZ, 0xc0, !PT ;  /* 0x800fffff0b087812 */ /* 0x040fe200078ec0ff */
[----:B------:R-:W-:Y:S01]  /*11d0*/  IMAD.MOV.U32 R4, RZ, RZ, 0x1 ;  /* 0x00000001ff047424 */ /* 0x000fe200078e00ff */
[----:B------:R-:W-:Y:S02]  /*11e0*/  LOP3.LUT R6, R11, 0x7ff00000, RZ, 0xc0, !PT ;  /* 0x7ff000000b067812 */ /* 0x000fe400078ec0ff */
[----:B------:R-:W-:Y:S01]  /*11f0*/  LOP3.LUT R9, R8, 0x3ff00000, RZ, 0xfc, !PT ;  /* 0x3ff0000008097812 */ /* 0x000fe200078efcff */
[----:B------:R-:W-:Y:S01]  /*1200*/  IMAD.MOV.U32 R8, RZ, RZ, R2 ;  /* 0x000000ffff087224 */ /* 0x000fe200078e0002 */
[----:B------:R-:W-:Y:S02]  /*1210*/  LOP3.LUT R3, R13, 0x7ff00000, RZ, 0xc0, !PT ;  /* 0x7ff000000d037812 */ /* 0x000fe400078ec0ff */
[----:B------:R-:W-:-:S02]  /*1220*/  MOV R14, R12 ;  /* 0x0000000c000e7202 */ /* 0x000fc40000000f00 */
[----:B------:R-:W-:Y:S01]  /*1230*/  ISETP.GE.U32.AND P3, PT, R3, R6, PT ;  /* 0x000000060300720c */ /* 0x000fe20003f66070 */
[----:B------:R-:W-:-:S06]  /*1240*/  @!P0 DMUL R8, R10, 8.98846567431157953865e+307 ;  /* 0x7fe000000a088828 */ /* 0x000fcc0000000000 */
[----:B------:R-:W0:Y:S02]  /*1250*/  MUFU.RCP64H R5, R9 ;  /* 0x0000000900057308 */ /* 0x000e240000001800 */
[----:B0-----:R-:W-:-:S08]  /*1260*/  DFMA R24, R4, -R8, 1 ;  /* 0x3ff000000418742b */ /* 0x001fd00000000808 */
[----:B------:R-:W-:-:S08]  /*1270*/  DFMA R24, R24, R24, R24 ;  /* 0x000000181818722b */ /* 0x000fd00000000018 */
[----:B------:R-:W-:Y:S01]  /*1280*/  DFMA R24, R4, R24, R4 ;  /* 0x000000180418722b */ /* 0x000fe20000000004 */
[----:B------:R-:W-:Y:S02]  /*1290*/  IMAD.MOV.U32 R4, RZ, RZ, 0x1ca00000 ;  /* 0x1ca00000ff047424 */ /* 0x000fe400078e00ff */
[----:B------:R-:W-:-:S03]  /*12a0*/  IMAD.MOV.U32 R5, RZ, RZ, R3 ;  /* 0x000000ffff057224 */ /* 0x000fc600078e0003 */
[----:B------:R-:W-:Y:S02]  /*12b0*/  SEL R15, R4, 0x63400000, !P3 ;  /* 0x63400000040f7807 */ /* 0x000fe40005800000 */
[----:B------:R-:W-:Y:S01]  /*12c0*/  DFMA R22, R24, -R8, 1 ;  /* 0x3ff000001816742b */ /* 0x000fe20000000808 */
[----:B------:R-:W-:Y:S02]  /*12d0*/  FSETP.GEU.AND P3, PT, |R13|, 1.469367938527859385e-39, PT ;  /* 0x001000000d00780b */ /* 0x000fe40003f6e200 */
[----:B------:R-:W-:-:S05]  /*12e0*/  LOP3.LUT R15, R15, 0x800fffff, R13, 0xf8, !PT ;  /* 0x800fffff0f0f7812 */ /* 0x000fca00078ef80d */
[----:B------:R-:W-:-:S06]  /*12f0*/  DFMA R24, R24, R22, R24 ;  /* 0x000000161818722b */ /* 0x000fcc0000000018 */
[----:B------:R-:W-:Y:S05]  /*1300*/  @P3 BRA `(.L_x_9) ;  /* 0x0000000000203947 */ /* 0x000fea0003800000 */
[----:B------:R-:W-:-:S04]  /*1310*/  LOP3.LUT R22, R11, 0x7ff00000, RZ, 0xc0, !PT ;  /* 0x7ff000000b167812 */ /* 0x000fc800078ec0ff */
[----:B------:R-:W-:Y:S01]  /*1320*/  ISETP.GE.U32.AND P3, PT, R3, R22, PT ;  /* 0x000000160300720c */ /* 0x000fe20003f66070 */
[----:B------:R-:W-:-:S03]  /*1330*/  IMAD.MOV.U32 R22, RZ, RZ, RZ ;  /* 0x000000ffff167224 */ /* 0x000fc600078e00ff */
[----:B------:R-:W-:-:S04]  /*1340*/  SEL R5, R4, 0x63400000, !P3 ;  /* 0x6340000004057807 */ /* 0x000fc80005800000 */
[----:B------:R-:W-:-:S04]  /*1350*/  LOP3.LUT R5, R5, 0x80000000, R13, 0xf8, !PT ;  /* 0x8000000005057812 */ /* 0x000fc800078ef80d */
[----:B------:R-:W-:-:S06]  /*1360*/  LOP3.LUT R23, R5, 0x100000, RZ, 0xfc, !PT ;  /* 0x0010000005177812 */ /* 0x000fcc00078efcff */
[----:B------:R-:W-:-:S10]  /*1370*/  DFMA R14, R14, 2, -R22 ;  /* 0x400000000e0e782b */ /* 0x000fd40000000816 */
[----:B------:R-:W-:-:S07]  /*1380*/  LOP3.LUT R5, R15, 0x7ff00000, RZ, 0xc0, !PT ;  /* 0x7ff000000f057812 */ /* 0x000fce00078ec0ff */
.L_x_9:
[----:B------:R-:W-:Y:S01]  /*1390*/  VIADD R7, R5, 0xffffffff ;  /* 0xffffffff05077836 */ /* 0x000fe20000000000 */
[----:B------:R-:W-:Y:S01]  /*13a0*/  @!P0 LOP3.LUT R6, R9, 0x7ff00000, RZ, 0xc0, !PT ;  /* 0x7ff0000009068812 */ /* 0x000fe200078ec0ff */
[----:B------:R-:W-:-:S03]  /*13b0*/  DMUL R22, R24, R14 ;  /* 0x0000000e18167228 */ /* 0x000fc60000000000 */
[----:B------:R-:W-:Y:S01]  /*13c0*/  ISETP.GT.U32.AND P0, PT, R7, 0x7feffffe, PT ;  /* 0x7feffffe0700780c */ /* 0x000fe20003f04070 */
[----:B------:R-:W-:-:S04]  /*13d0*/  VIADD R7, R6, 0xffffffff ;  /* 0xffffffff06077836 */ /* 0x000fc80000000000 */
[----:B------:R-:W-:Y:S01]  /*13e0*/  DFMA R26, R22, -R8, R14 ;  /* 0x80000008161a722b */ /* 0x000fe2000000000e */
[----:B------:R-:W-:-:S07]  /*13f0*/  ISETP.GT.U32.OR P0, PT, R7, 0x7feffffe, P0 ;  /* 0x7feffffe0700780c */ /* 0x000fce0000704470 */
[----:B------:R-:W-:-:S06]  /*1400*/  DFMA R22, R24, R26, R22 ;  /* 0x0000001a1816722b */ /* 0x000fcc0000000016 */
[----:B------:R-:W-:Y:S05]  /*1410*/  @P0 BRA `(.L_x_10) ;  /* 0x0000000000700947 */ /* 0x000fea0003800000 */
[----:B------:R-:W-:-:S04]  /*1420*/  LOP3.LUT R6, R11, 0x7ff00000, RZ, 0xc0, !PT ;  /* 0x7ff000000b067812 */ /* 0x000fc800078ec0ff */
[CC--:B------:R-:W-:Y:S02]  /*1430*/  VIADDMNMX R5, R3.reuse, -R6.reuse, 0xb9600000, !PT ;  /* 0xb960000003057446 */ /* 0x0c0fe40007800906 */
[----:B------:R-:W-:Y:S01]  /*1440*/  ISETP.GE.U32.AND P0, PT, R3, R6, PT ;  /* 0x000000060300720c */ /* 0x000fe20003f06070 */
[----:B------:R-:W-:Y:S01]  /*1450*/  IMAD.MOV.U32 R6, RZ, RZ, RZ ;  /* 0x000000ffff067224 */ /* 0x000fe200078e00ff */
[----:B------:R-:W-:Y:S02]  /*1460*/  VIMNMX R5, PT, PT, R5, 0x46a00000, PT ;  /* 0x46a0000005057848 */ /* 0x000fe40003fe0100 */
[----:B------:R-:W-:-:S05]  /*1470*/  SEL R4, R4, 0x63400000, !P0 ;  /* 0x6340000004047807 */ /* 0x000fca0004000000 */
[----:B------:R-:W-:-:S04]  /*1480*/  IMAD.IADD R4, R5, 0x1, -R4 ;  /* 0x0000000105047824 */ /* 0x000fc800078e0a04 */
[----:B------:R-:W-:-:S06]  /*1490*/  VIADD R7, R4, 0x7fe00000 ;  /* 0x7fe0000004077836 */ /* 0x000fcc0000000000 */
[----:B------:R-:W-:-:S10]  /*14a0*/  DMUL R24, R22, R6 ;  /* 0x0000000616187228 */ /* 0x000fd40000000000 */
[----:B------:R-:W-:-:S13]  /*14b0*/  FSETP.GTU.AND P0, PT, |R25|, 1.469367938527859385e-39, PT ;  /* 0x001000001900780b */ /* 0x000fda0003f0c200 */
[----:B------:R-:W-:Y:S05]  /*14c0*/  @P0 BRA `(.L_x_11) ;  /* 0x0000000000980947 */ /* 0x000fea0003800000 */
[----:B------:R-:W-:Y:S01]  /*14d0*/  DFMA R14, R22, -R8, R14 ;  /* 0x80000008160e722b */ /* 0x000fe2000000000e */
[----:B------:R-:W-:-:S09]  /*14e0*/  MOV R8, RZ ;  /* 0x000000ff00087202 */ /* 0x000fd20000000f00 */
[C---:B------:R-:W-:Y:S02]  /*14f0*/  FSETP.NEU.AND P0, PT, R15.reuse, RZ, PT ;  /* 0x000000ff0f00720b */ /* 0x040fe40003f0d000 */
[----:B------:R-:W-:-:S04]  /*1500*/  LOP3.LUT R3, R15, 0x80000000, R11, 0x48, !PT ;  /* 0x800000000f037812 */ /* 0x000fc800078e480b */
[----:B------:R-:W-:-:S07]  /*1510*/  LOP3.LUT R9, R3, R7, RZ, 0xfc, !PT ;  /* 0x0000000703097212 */ /* 0x000fce00078efcff */
[----:B------:R-:W-:Y:S05]  /*1520*/  @!P0 BRA `(.L_x_11) ;  /* 0x0000000000808947 */ /* 0x000fea0003800000 */
[----:B------:R-:W-:Y:S01]  /*1530*/  IMAD.MOV R7, RZ, RZ, -R4 ;  /* 0x000000ffff077224 */ /* 0x000fe200078e0a04 */
[----:B------:R-:W-:Y:S01]  /*1540*/  IADD3 R4, PT, PT, -R4, -0x43300000, RZ ;  /* 0xbcd0000004047810 */ /* 0x000fe20007ffe1ff */
[----:B------:R-:W-:-:S06]  /*1550*/  IMAD.MOV.U32 R6, RZ, RZ, RZ ;  /* 0x000000ffff067224 */ /* 0x000fcc00078e00ff */
[----:B------:R-:W-:Y:S02]  /*1560*/  DFMA R6, R24, -R6, R22 ;  /* 0x800000061806722b */ /* 0x000fe40000000016 */
[----:B------:R-:W-:-:S08]  /*1570*/  DMUL.RP R22, R22, R8 ;  /* 0x0000000816167228 */ /* 0x000fd00000008000 */
[----:B------:R-:W-:Y:S02]  /*1580*/  FSETP.NEU.AND P0, PT, |R7|, R4, PT ;  /* 0x000000040700720b */ /* 0x000fe40003f0d200 */
[----:B------:R-:W-:Y:S02]  /*1590*/  LOP3.LUT R3, R23, R3, RZ, 0x3c, !PT ;  /* 0x0000000317037212 */ /* 0x000fe400078e3cff */
[----:B------:R-:W-:Y:S02]  /*15a0*/  FSEL R4, R22, R24, !P0 ;  /* 0x0000001816047208 */ /* 0x000fe40004000000 */
[----:B------:R-:W-:-:S03]  /*15b0*/  FSEL R25, R3, R25, !P0 ;  /* 0x0000001903197208 */ /* 0x000fc60004000000 */
[----:B------:R-:W-:Y:S01]  /*15c0*/  IMAD.MOV.U32 R24, RZ, RZ, R4 ;  /* 0x000000ffff187224 */ /* 0x000fe200078e0004 */
[----:B------:R-:W-:Y:S06]  /*15d0*/  BRA `(.L_x_11) ;  /* 0x0000000000547947 */ /* 0x000fec0003800000 */
.L_x_10:
[----:B------:R-:W-:-:S14]  /*15e0*/  DSETP.NAN.AND P0, PT, R12, R12, PT ;  /* 0x0000000c0c00722a */ /* 0x000fdc0003f08000 */
[----:B------:R-:W-:Y:S05]  /*15f0*/  @P0 BRA `(.L_x_12) ;  /* 0x0000000000440947 */ /* 0x000fea0003800000 */
[----:B------:R-:W-:-:S14]  /*1600*/  DSETP.NAN.AND P0, PT, R10, R10, PT ;  /* 0x0000000a0a00722a */ /* 0x000fdc0003f08000 */
[----:B------:R-:W-:Y:S05]  /*1610*/  @P0 BRA `(.L_x_13) ;  /* 0x0000000000300947 */ /* 0x000fea0003800000 */
[----:B------:R-:W-:Y:S01]  /*1620*/  ISETP.NE.AND P0, PT, R5, R6, PT ;  /* 0x000000060500720c */ /* 0x000fe20003f05270 */
[----:B------:R-:W-:Y:S02]  /*1630*/  IMAD.MOV.U32 R24, RZ, RZ, 0x0 ;  /* 0x00000000ff187424 */ /* 0x000fe400078e00ff */
[----:B------:R-:W-:-:S10]  /*1640*/  IMAD.MOV.U32 R25, RZ, RZ, -0x80000 ;  /* 0xfff80000ff197424 */ /* 0x000fd400078e00ff */
[----:B------:R-:W-:Y:S05]  /*1650*/  @!P0 BRA `(.L_x_11) ;  /* 0x0000000000348947 */ /* 0x000fea0003800000 */
[----:B------:R-:W-:Y:S02]  /*1660*/  ISETP.NE.AND P0, PT, R5, 0x7ff00000, PT ;  /* 0x7ff000000500780c */ /* 0x000fe40003f05270 */
[----:B------:R-:W-:Y:S02]  /*1670*/  LOP3.LUT R25, R13, 0x80000000, R11, 0x48, !PT ;  /* 0x800000000d197812 */ /* 0x000fe400078e480b */
[----:B------:R-:W-:-:S13]  /*1680*/  ISETP.EQ.OR P0, PT, R6, RZ, !P0 ;  /* 0x000000ff0600720c */ /* 0x000fda0004702670 */
[----:B------:R-:W-:Y:S01]  /*1690*/  @P0 LOP3.LUT R3, R25, 0x7ff00000, RZ, 0xfc, !PT ;  /* 0x7ff0000019030812 */ /* 0x000fe200078efcff */
[----:B------:R-:W-:Y:S01]  /*16a0*/  @!P0 IMAD.MOV.U32 R24, RZ, RZ, RZ ;  /* 0x000000ffff188224 */ /* 0x000fe200078e00ff */
[----:B------:R-:W-:-:S03]  /*16b0*/  @P0 MOV R24, RZ ;  /* 0x000000ff00180202 */ /* 0x000fc60000000f00 */
[----:B------:R-:W-:Y:S01]  /*16c0*/  @P0 IMAD.MOV.U32 R25, RZ, RZ, R3 ;  /* 0x000000ffff190224 */ /* 0x000fe200078e0003 */
[----:B------:R-:W-:Y:S06]  /*16d0*/  BRA `(.L_x_11) ;  /* 0x0000000000147947 */ /* 0x000fec0003800000 */
.L_x_13:
[----:B------:R-:W-:Y:S01]  /*16e0*/  LOP3.LUT R25, R11, 0x80000, RZ, 0xfc, !PT ;  /* 0x000800000b197812 */ /* 0x000fe200078efcff */
[----:B------:R-:W-:Y:S01]  /*16f0*/  IMAD.MOV.U32 R24, RZ, RZ, R10 ;  /* 0x000000ffff187224 */ /* 0x000fe200078e000a */
[----:B------:R-:W-:Y:S06]  /*1700*/  BRA `(.L_x_11) ;  /* 0x0000000000087947 */ /* 0x000fec0003800000 */
.L_x_12:
[----:B------:R-:W-:Y:S01]  /*1710*/  LOP3.LUT R25, R13, 0x80000, RZ, 0xfc, !PT ;  /* 0x000800000d197812 */ /* 0x000fe200078efcff */
[----:B------:R-:W-:-:S07]  /*1720*/  IMAD.MOV.U32 R24, RZ, RZ, R12 ;  /* 0x000000ffff187224 */ /* 0x000fce00078e000c */
.L_x_11:
[----:B------:R-:W-:Y:S02]  /*1730*/  IMAD.MOV.U32 R4, RZ, RZ, R0 ;  /* 0x000000ffff047224 */ /* 0x000fe400078e0000 */
[----:B------:R-:W-:-:S04]  /*1740*/  IMAD.MOV.U32 R5, RZ, RZ, 0x0 ;  /* 0x00000000ff057424 */ /* 0x000fc800078e00ff */
[----:B------:R-:W-:Y:S05]  /*1750*/  RET.REL.NODEC R4 `(_Z21cooling_function_testyPdS_S_S_S_S_S_) ;  /* 0xffffffe804287950 */ /* 0x000fea0003c3ffff */
.L_x_14:
[----:B------:R-:W-:-:S00]  /*1760*/  BRA `(.L_x_14) ;  /* 0xfffffffc00fc7947 */ /* 0x000fc0000383ffff */
[----:B------:R-:W-:-:S00]  /*1770*/  NOP ;  /* 0x0000000000007918 */ /* 0x000fc00000000000 */
        /* <DEDUP_REMOVED lines=8> */
.L_x_53:


//--------------------- .text._Z23cooling_function_marcelyfPdS_S_ --------------------------
	.section	.text._Z23cooling_function_marcelyfPdS_S_,"ax",@progbits
	.align	128
        .global         _Z23cooling_function_marcelyfPdS_S_
        .type           _Z23cooling_function_marcelyfPdS_S_,@function
        .size           _Z23cooling_function_marcelyfPdS_S_,(.L_x_55 - _Z23cooling_function_marcelyfPdS_S_)
        .other          _Z23cooling_function_marcelyfPdS_S_,@"STO_CUDA_ENTRY STV_DEFAULT"
_Z23cooling_function_marcelyfPdS_S_:
.text._Z23cooling_function_marcelyfPdS_S_:
[----:B------:R-:W-:Y:S08]  /*0000*/  LDC R1, c[0x0][0x37c] ;  /* 0x0000df00ff017b82 */ /* 0x000ff00000000800 */
[----:B------:R-:W0:Y:S01]  /*0010*/  LDC R11, c[0x0][0x388] ;  /* 0x0000e200ff0b7b82 */ /* 0x000e220000000800 */
[----:B------:R-:W-:Y:S01]  /*0020*/  IMAD.MOV.U32 R3, RZ, RZ, 0x3e055027 ;  /* 0x3e055027ff037424 */ /* 0x000fe200078e00ff */
[----:B------:R-:W1:Y:S01]  /*0030*/  MUFU.RCP64H R5, 3 ;  /* 0x4008000000057908 */ /* 0x000e620000001800 */
[----:B------:R-:W-:-:S02]  /*0040*/  HFMA2 R8, -RZ, RZ, 0, 0 ;  /* 0x00000000ff087431 */ /* 0x000fc400000001ff */
[----:B------:R-:W-:Y:S01]  /*0050*/  IMAD.MOV.U32 R9, RZ, RZ, 0x40080000 ;  /* 0x40080000ff097424 */ /* 0x000fe200078e00ff */
[----:B0-----:R-:W-:-:S13]  /*0060*/  FSETP.GEU.AND P0, PT, R11, 1.175494350822287508e-38, PT ;  /* 0x008000000b00780b */ /* 0x001fda0003f0e000 */
[----:B------:R-:W-:-:S04]  /*0070*/  @!P0 FMUL R11, R11, 8388608 ;  /* 0x4b0000000b0b8820 */ /* 0x000fc80000400000 */
[----:B------:R-:W-:-:S05]  /*0080*/  VIADD R0, R11, 0xc0d55555 ;  /* 0xc0d555550b007836 */ /* 0x000fca0000000000 */
[----:B------:R-:W-:-:S05]  /*0090*/  LOP3.LUT R2, R0, 0xff800000, RZ, 0xc0, !PT ;  /* 0xff80000000027812 */ /* 0x000fca00078ec0ff */
[----:B------:R-:W-:-:S04]  /*00a0*/  IMAD.IADD R0, R11, 0x1, -R2 ;  /* 0x000000010b007824 */ /* 0x000fc800078e0a02 */
[----:B------:R-:W-:Y:S01]  /*00b0*/  FADD R4, R0, -1 ;  /* 0xbf80000000047421 */ /* 0x000fe20000000000 */
[----:B------:R-:W-:Y:S02]  /*00c0*/  FSEL R0, RZ, -23, P0 ;  /* 0xc1b80000ff007808 */ /* 0x000fe40000000000 */
[----:B------:R-:W-:Y:S01]  /*00d0*/  ISETP.GT.U32.AND P0, PT, R11, 0x7f7fffff, PT ;  /* 0x7f7fffff0b00780c */ /* 0x000fe20003f04070 */
[----:B------:R-:W-:-:S04]  /*00e0*/  FFMA R3, R4, -R3, 0.14084610342979431152 ;  /* 0x3e1039f604037423 */ /* 0x000fc80000000803 */
[----:B------:R-:W-:-:S04]  /*00f0*/  FFMA R3, R4, R3, -0.12148627638816833496 ;  /* 0xbdf8cdcc04037423 */ /* 0x000fc80000000003 */
[----:B------:R-:W-:-:S04]  /*0100*/  FFMA R3, R4, R3, 0.13980610668659210205 ;  /* 0x3e0f295504037423 */ /* 0x000fc80000000003 */
[----:B------:R-:W-:-:S04]  /*0110*/  FFMA R3, R4, R3, -0.16684235632419586182 ;  /* 0xbe2ad8b904037423 */ /* 0x000fc80000000003 */
[----:B------:R-:W-:-:S04]  /*0120*/  FFMA R3, R4, R3, 0.20012299716472625732 ;  /* 0x3e4ced0b04037423 */ /* 0x000fc80000000003 */
[----:B------:R-:W-:-:S04]  /*0130*/  FFMA R3, R4, R3, -0.24999669194221496582 ;  /* 0xbe7fff2204037423 */ /* 0x000fc80000000003 */
[----:B------:R-:W-:-:S04]  /*0140*/  FFMA R3, R4, R3, 0.33333182334899902344 ;  /* 0x3eaaaa7804037423 */ /* 0x000fc80000000003 */
[C---:B------:R-:W-:Y:S01]  /*0150*/  FFMA R7, R4.reuse, R3, -0.5 ;  /* 0xbf00000004077423 */ /* 0x040fe20000000003 */
[----:B------:R-:W-:Y:S01]  /*0160*/  I2FP.F32.S32 R3, R2 ;  /* 0x0000000200037245 */ /* 0x000fe20000201400 */
[----:B------:R-:W-:Y:S02]  /*0170*/  IMAD.MOV.U32 R2, RZ, RZ, 0x7f800000 ;  /* 0x7f800000ff027424 */ /* 0x000fe400078e00ff */
[C---:B------:R-:W-:Y:S02]  /*0180*/  FMUL R7, R4.reuse, R7 ;  /* 0x0000000704077220 */ /* 0x040fe40000400000 */
[----:B------:R-:W-:Y:S02]  /*0190*/  FFMA R0, R3, 1.1920928955078125e-07, R0 ;  /* 0x3400000003007823 */ /* 0x000fe40000000000 */
[----:B------:R-:W-:Y:S01]  /*01a0*/  FFMA R7, R4, R7, R4 ;  /* 0x0000000704077223 */ /* 0x000fe20000000004 */
[----:B------:R-:W-:-:S03]  /*01b0*/  IMAD.MOV.U32 R4, RZ, RZ, 0x1 ;  /* 0x00000001ff047424 */ /* 0x000fc600078e00ff */
[----:B------:R-:W-:Y:S01]  /*01c0*/  FFMA R0, R0, 0.69314718246459960938, R7 ;  /* 0x3f31721800007823 */ /* 0x000fe20000000007 */
[C---:B------:R-:W-:Y:S01]  /*01d0*/  @P0 FFMA R0, R11.reuse, R2, +INF ;  /* 0x7f8000000b000423 */ /* 0x040fe20000000002 */
[----:B------:R-:W-:Y:S01]  /*01e0*/  FSETP.NEU.AND P0, PT, R11, RZ, PT ;  /* 0x000000ff0b00720b */ /* 0x000fe20003f0d000 */
[----:B-1----:R-:W-:Y:S02]  /*01f0*/  DFMA R2, R4, -R8, 1 ;  /* 0x3ff000000402742b */ /* 0x002fe40000000808 */
[----:B------:R-:W-:-:S05]  /*0200*/  FMUL R0, R0, 0.43429449200630187988 ;  /* 0x3ede5bd900007820 */ /* 0x000fca0000400000 */
[----:B------:R-:W-:Y:S01]  /*0210*/  FSEL R0, R0, -INF , P0 ;  /* 0xff80000000007808 */ /* 0x000fe20000000000 */
[----:B------:R-:W-:-:S03]  /*0220*/  DFMA R6, R2, R2, R2 ;  /* 0x000000020206722b */ /* 0x000fc60000000002 */
[----:B------:R-:W0:Y:S05]  /*0230*/  F2F.F64.F32 R2, R0 ;  /* 0x0000000000027310 */ /* 0x000e2a0000201800 */
[----:B------:R-:W-:-:S08]  /*0240*/  DFMA R6, R4, R6, R4 ;  /* 0x000000060406722b */ /* 0x000fd00000000004 */
[----:B------:R-:W-:Y:S02]  /*0250*/  DFMA R4, R6, -R8, 1 ;  /* 0x3ff000000604742b */ /* 0x000fe40000000808 */
[----:B0-----:R-:W-:-:S06]  /*0260*/  DADD R2, R2, -5 ;  /* 0xc014000002027429 */ /* 0x001fcc0000000000 */
[----:B------:R-:W-:Y:S02]  /*0270*/  DFMA R4, R6, R4, R6 ;  /* 0x000000040604722b */ /* 0x000fe40000000006 */
[----:B------:R-:W-:-:S08]  /*0280*/  DMUL R26, R2, 99 ;  /* 0x4058c000021a7828 */ /* 0x000fd00000000000 */
[----:B------:R-:W-:Y:S02]  /*0290*/  DMUL R2, R26, R4 ;  /* 0x000000041a027228 */ /* 0x000fe40000000000 */
[----:B------:R-:W-:-:S06]  /*02a0*/  FSETP.GEU.AND P1, PT, |R27|, 6.5827683646048100446e-37, PT ;  /* 0x036000001b00780b */ /* 0x000fcc0003f2e200 */
[----:B------:R-:W-:-:S08]  /*02b0*/  DFMA R6, R2, -3, R26 ;  /* 0xc00800000206782b */ /* 0x000fd0000000001a */
[----:B------:R-:W-:-:S10]  /*02c0*/  DFMA R2, R4, R6, R2 ;  /* 0x000000060402722b */ /* 0x000fd40000000002 */
[----:B------:R-:W-:-:S05]  /*02d0*/  FFMA R4, RZ, 2.125, R3 ;  /* 0x40080000ff047823 */ /* 0x000fca0000000003 */
[----:B------:R-:W-:-:S13]  /*02e0*/  FSETP.GT.AND P0, PT, |R4|, 1.469367938527859385e-39, PT ;  /* 0x001000000400780b */ /* 0x000fda0003f04200 */
[----:B------:R-:W-:Y:S05]  /*02f0*/  @P0 BRA P1, `(.L_x_15) ;  /* 0x0000000000180947 */ /* 0x000fea0000800000 */
[----:B------:R-:W-:Y:S01]  /*0300*/  IMAD.MOV.U32 R24, RZ, RZ, RZ ;  /* 0x000000ffff187224 */ /* 0x000fe200078e00ff */
[----:B------:R-:W-:Y:S01]  /*0310*/  MOV R38, 0x340 ;  /* 0x0000034000267802 */ /* 0x000fe20000000f00 */
[----:B------:R-:W-:-:S07]  /*0320*/  IMAD.MOV.U32 R25, RZ, RZ, 0x40080000 ;  /* 0x40080000ff197424 */ /* 0x000fce00078e00ff */
[----:B------:R-:W-:Y:S05]  /*0330*/  CALL.REL.NOINC `($__internal_1_$__cuda_sm20_div_rn_f64_full) ;  /* 0x0000001c00f47944 */ /* 0x000fea0003c00000 */
[----:B------:R-:W-:Y:S01]  /*0340*/  MOV R2, R22 ;  /* 0x0000001600027202 */ /* 0x000fe20000000f00 */
[----:B------:R-:W-:-:S07]  /*0350*/  IMAD.MOV.U32 R3, RZ, RZ, R23 ;  /* 0x000000ffff037224 */ /* 0x000fce00078e0017 */
.L_x_15:
[----:B------:R-:W0:Y:S01]  /*0360*/  MUFU.RCP64H R7, 100 ;  /* 0x4059000000077908 */ /* 0x000e220000001800 */
[----:B------:R-:W-:Y:S01]  /*0370*/  IMAD.MOV.U32 R10, RZ, RZ, 0x0 ;  /* 0x00000000ff0a7424 */ /* 0x000fe200078e00ff */
[----:B------:R-:W-:Y:S01]  /*0380*/  MOV R5, 0x3fe00000 ;  /* 0x3fe0000000057802 */ /* 0x000fe20000000f00 */
[----:B------:R-:W-:Y:S02]  /*0390*/  IMAD.MOV.U32 R11, RZ, RZ, 0x40590000 ;  /* 0x40590000ff0b7424 */ /* 0x000fe400078e00ff */
[----:B------:R-:W-:Y:S01]  /*03a0*/  IMAD.MOV.U32 R6, RZ, RZ, 0x1 ;  /* 0x00000001ff067424 */ /* 0x000fe200078e00ff */
[----:B------:R-:W-:Y:S01]  /*03b0*/  LOP3.LUT R5, R5, 0x80000000, R3, 0xb8, !PT ;  /* 0x8000000005057812 */ /* 0x000fe200078eb803 */
[----:B------:R-:W-:-:S06]  /*03c0*/  IMAD.MOV.U32 R4, RZ, RZ, RZ ;  /* 0x000000ffff047224 */ /* 0x000fcc00078e00ff */
[----:B------:R-:W-:Y:S02]  /*03d0*/  DADD.RZ R2, R4, R2 ;  /* 0x0000000004027229 */ /* 0x000fe4000000c002 */
[----:B0-----:R-:W-:-:S08]  /*03e0*/  DFMA R8, R6, -R10, 1 ;  /* 0x3ff000000608742b */ /* 0x001fd0000000080a */
[----:B------:R-:W0:Y:S01]  /*03f0*/  FRND.F64.TRUNC R2, R2 ;  /* 0x0000000200027313 */ /* 0x000e22000030d800 */
[----:B------:R-:W-:-:S08]  /*0400*/  DFMA R8, R8, R8, R8 ;  /* 0x000000080808722b */ /* 0x000fd00000000008 */
[----:B------:R-:W-:Y:S02]  /*0410*/  DFMA R8, R6, R8, R6 ;  /* 0x000000080608722b */ /* 0x000fe40000000006 */
[----:B0-----:R-:W-:-:S06]  /*0420*/  DADD R26, R2, 0.5 ;  /* 0x3fe00000021a7429 */ /* 0x001fcc0000000000 */
[----:B------:R-:W-:-:S04]  /*0430*/  DFMA R4, R8, -R10, 1 ;  /* 0x3ff000000804742b */ /* 0x000fc8000000080a */
[----:B------:R-:W-:-:S04]  /*0440*/  FSETP.GEU.AND P1, PT, |R27|, 6.5827683646048100446e-37, PT ;  /* 0x036000001b00780b */ /* 0x000fc80003f2e200 */
[----:B------:R-:W-:-:S08]  /*0450*/  DFMA R4, R8, R4, R8 ;  /* 0x000000040804722b */ /* 0x000fd00000000008 */
[----:B------:R-:W-:-:S08]  /*0460*/  DMUL R14, R26, R4 ;  /* 0x000000041a0e7228 */ /* 0x000fd00000000000 */
[----:B------:R-:W-:-:S08]  /*0470*/  DFMA R6, R14, -100, R26 ;  /* 0xc05900000e06782b */ /* 0x000fd0000000001a */
[----:B------:R-:W-:-:S10]  /*0480*/  DFMA R14, R4, R6, R14 ;  /* 0x00000006040e722b */ /* 0x000fd4000000000e */
[----:B------:R-:W-:-:S05]  /*0490*/  FFMA R0, RZ, 3.390625, R15 ;  /* 0x40590000ff007823 */ /* 0x000fca000000000f */
[----:B------:R-:W-:-:S13]  /*04a0*/  FSETP.GT.AND P0, PT, |R0|, 1.469367938527859385e-39, PT ;  /* 0x001000000000780b */ /* 0x000fda0003f04200 */
[----:B------:R-:W-:Y:S05]  /*04b0*/  @P0 BRA P1, `(.L_x_16) ;  /* 0x0000000000180947 */ /* 0x000fea0000800000 */
[----:B------:R-:W-:Y:S01]  /*04c0*/  IMAD.MOV.U32 R24, RZ, RZ, RZ ;  /* 0x000000ffff187224 */ /* 0x000fe200078e00ff */
[----:B------:R-:W-:Y:S01]  /*04d0*/  MOV R38, 0x500 ;  /* 0x0000050000267802 */ /* 0x000fe20000000f00 */
[----:B------:R-:W-:-:S07]  /*04e0*/  IMAD.MOV.U32 R25, RZ, RZ, 0x40590000 ;  /* 0x40590000ff197424 */ /* 0x000fce00078e00ff */
[----:B------:R-:W-:Y:S05]  /*04f0*/  CALL.REL.NOINC `($__internal_1_$__cuda_sm20_div_rn_f64_full) ;  /* 0x0000001c00847944 */ /* 0x000fea0003c00000 */
[----:B------:R-:W-:Y:S01]  /*0500*/  IMAD.MOV.U32 R14, RZ, RZ, R22 ;  /* 0x000000ffff0e7224 */ /* 0x000fe200078e0016 */
[----:B------:R-:W-:-:S07]  /*0510*/  MOV R15, R23 ;  /* 0x00000017000f7202 */ /* 0x000fce0000000f00 */
.L_x_16:
[----:B------:R-:W0:Y:S01]  /*0520*/  LDCU UR4, c[0x0][0x388] ;  /* 0x00007100ff0477ac */ /* 0x000e220008000800 */
[----:B------:R-:W-:Y:S01]  /*0530*/  F2F.F32.F64 R14, R14 ;  /* 0x0000000e000e7310 */ /* 0x000fe20000301000 */
[----:B------:R-:W-:Y:S01]  /*0540*/  IMAD.MOV.U32 R0, RZ, RZ, RZ ;  /* 0x000000ffff007224 */ /* 0x000fe200078e00ff */
[----:B------:R-:W-:Y:S01]  /*0550*/  UMOV UR5, 0x3ae9bbd2 ;  /* 0x3ae9bbd200057882 */ /* 0x000fe20000000000 */
[----:B------:R-:W1:Y:S05]  /*0560*/  LDCU.64 UR8, c[0x0][0x358] ;  /* 0x00006b00ff0877ac */ /* 0x000e6a0008000a00 */
[----:B0-----:R-:W0:Y:S01]  /*0570*/  F2F.F64.F32 R20, UR4 ;  /* 0x0000000400147d10 */ /* 0x001e220008201800 */
[----:B------:R-:W-:-:S02]  /*0580*/  UMOV UR4, 0x5bc98409 ;  /* 0x5bc9840900047882 */ /* 0x000fc40000000000 */
[----:B01----:R-:W-:-:S11]  /*0590*/  DMUL R20, R20, UR4 ;  /* 0x0000000414147c28 */ /* 0x003fd60008000000 */
.L_x_30:
[----:B0-----:R-:W0:Y:S02]  /*05a0*/  LDC.64 R2, c[0x0][0x390] ;  /* 0x0000e400ff027b82 */ /* 0x001e240000000a00 */
[----:B0-----:R-:W-:-:S05]  /*05b0*/  IMAD.WIDE.U32 R2, R0, 0x8, R2 ;  /* 0x0000000800027825 */ /* 0x001fca00078e0002 */
[----:B------:R-:W2:Y:S01]  /*05c0*/  LDG.E.64 R26, desc[UR8][R2.64] ;  /* 0x00000008021a7981 */ /* 0x000ea2000c1e1b00 */
[----:B------:R-:W0:Y:S01]  /*05d0*/  MUFU.RCP64H R5, R21 ;  /* 0x0000001500057308 */ /* 0x000e220000001800 */
[----:B------:R-:W-:-:S06]  /*05e0*/  IMAD.MOV.U32 R4, RZ, RZ, 0x1 ;  /* 0x00000001ff047424 */ /* 0x000fcc00078e00ff */
[----:B0-----:R-:W-:-:S08]  /*05f0*/  DFMA R6, R4, -R20, 1 ;  /* 0x3ff000000406742b */ /* 0x001fd00000000814 */
[----:B------:R-:W-:-:S08]  /*0600*/  DFMA R6, R6, R6, R6 ;  /* 0x000000060606722b */ /* 0x000fd00000000006 */
[----:B------:R-:W-:-:S08]  /*0610*/  DFMA R6, R4, R6, R4 ;  /* 0x000000060406722b */ /* 0x000fd00000000004 */
[----:B------:R-:W-:-:S08]  /*0620*/  DFMA R4, R6, -R20, 1 ;  /* 0x3ff000000604742b */ /* 0x000fd00000000814 */
[----:B------:R-:W-:-:S08]  /*0630*/  DFMA R4, R6, R4, R6 ;  /* 0x000000040604722b */ /* 0x000fd00000000006 */
[----:B--2---:R-:W-:Y:S01]  /*0640*/  DMUL R16, R26, R4 ;  /* 0x000000041a107228 */ /* 0x004fe20000000000 */
[----:B------:R-:W-:-:S07]  /*0650*/  FSETP.GEU.AND P1, PT, |R27|, 6.5827683646048100446e-37, PT ;  /* 0x036000001b00780b */ /* 0x000fce0003f2e200 */
[----:B------:R-:W-:-:S08]  /*0660*/  DFMA R6, R16, -R20, R26 ;  /* 0x800000141006722b */ /* 0x000fd0000000001a */
[----:B------:R-:W-:-:S10]  /*0670*/  DFMA R16, R4, R6, R16 ;  /* 0x000000060410722b */ /* 0x000fd40000000010 */
[----:B------:R-:W-:-:S05]  /*0680*/  FFMA R2, RZ, R21, R17 ;  /* 0x00000015ff027223 */ /* 0x000fca0000000011 */
[----:B------:R-:W-:-:S13]  /*0690*/  FSETP.GT.AND P0, PT, |R2|, 1.469367938527859385e-39, PT ;  /* 0x001000000200780b */ /* 0x000fda0003f04200 */
[----:B------:R-:W-:Y:S05]  /*06a0*/  @P0 BRA P1, `(.L_x_17) ;  /* 0x0000000000180947 */ /* 0x000fea0000800000 */
[----:B------:R-:W-:Y:S01]  /*06b0*/  IMAD.MOV.U32 R24, RZ, RZ, R20 ;  /* 0x000000ffff187224 */ /* 0x000fe200078e0014 */
[----:B------:R-:W-:Y:S01]  /*06c0*/  MOV R38, 0x6f0 ;  /* 0x000006f000267802 */ /* 0x000fe20000000f00 */
[----:B------:R-:W-:-:S07]  /*06d0*/  IMAD.MOV.U32 R25, RZ, RZ, R21 ;  /* 0x000000ffff197224 */ /* 0x000fce00078e0015 */
[----:B------:R-:W-:Y:S05]  /*06e0*/  CALL.REL.NOINC `($__internal_1_$__cuda_sm20_div_rn_f64_full) ;  /* 0x0000001c00087944 */ /* 0x000fea0003c00000 */
[----:B------:R-:W-:Y:S01]  /*06f0*/  MOV R16, R22 ;  /* 0x0000001600107202 */ /* 0x000fe20000000f00 */
[----:B------:R-:W-:-:S07]  /*0700*/  IMAD.MOV.U32 R17, RZ, RZ, R23 ;  /* 0x000000ffff117224 */ /* 0x000fce00078e0017 */
.L_x_17:
[----:B------:R-:W-:Y:S01]  /*0710*/  DMUL R18, R16, 1.80143985094819840000e+16 ;  /* 0x4350000010127828 */ /* 0x000fe20000000000 */
[----:B------:R-:W-:Y:S01]  /*0720*/  ISETP.GE.AND P0, PT, R17, 0x100000, PT ;  /* 0x001000001100780c */ /* 0x000fe20003f06270 */
[----:B------:R-:W-:Y:S01]  /*0730*/  IMAD.MOV.U32 R4, RZ, RZ, 0x0 ;  /* 0x00000000ff047424 */ /* 0x000fe200078e00ff */
[----:B------:R-:W-:Y:S01]  /*0740*/  UMOV UR4, 0xe5413ae7 ;  /* 0xe5413ae700047882 */ /* 0x000fe20000000000 */
[----:B------:R-:W-:Y:S01]  /*0750*/  IMAD.MOV.U32 R5, RZ, RZ, 0x7ff00000 ;  /* 0x7ff00000ff057424 */ /* 0x000fe200078e00ff */
[----:B------:R-:W-:Y:S01]  /*0760*/  UMOV UR5, 0x3c7fd5eb ;  /* 0x3c7fd5eb00057882 */ /* 0x000fe20000000000 */
[----:B------:R-:W0:Y:S04]  /*0770*/  LDCU.64 UR10, c[0x0][0x398] ;  /* 0x00007300ff0a77ac */ /* 0x000e280008000a00 */
[----:B------:R-:W-:-:S02]  /*0780*/  FSEL R2, R18, R16, !P0 ;  /* 0x0000001012027208 */ /* 0x000fc40004000000 */
[CC--:B------:R-:W-:Y:S02]  /*0790*/  FSEL R3, R19.reuse, R17.reuse, !P0 ;  /* 0x0000001113037208 */ /* 0x0c0fe40004000000 */
[----:B------:R-:W-:Y:S02]  /*07a0*/  SEL R7, R19, R17, !P0 ;  /* 0x0000001113077207 */ /* 0x000fe40004000000 */
[----:B------:R-:W-:Y:S02]  /*07b0*/  LOP3.LUT P1, RZ, R3, 0x7fffffff, RZ, 0xc0, !PT ;  /* 0x7fffffff03ff7812 */ /* 0x000fe4000782c0ff */
[----:B------:R-:W-:Y:S01]  /*07c0*/  DFMA R4, R2, R4, +INF ;  /* 0x7ff000000204742b */ /* 0x000fe20000000004 */
[----:B------:R-:W-:Y:S02]  /*07d0*/  SHF.R.U32.HI R6, RZ, 0x14, R7 ;  /* 0x00000014ff067819 */ /* 0x000fe40000011607 */
[C---:B------:R-:W-:Y:S02]  /*07e0*/  LOP3.LUT R3, R7.reuse, 0xfffff, RZ, 0xc0, !PT ;  /* 0x000fffff07037812 */ /* 0x040fe400078ec0ff */
[----:B------:R-:W-:Y:S01]  /*07f0*/  LEA.HI R2, R7, 0xfffffbcb, RZ, 0xc ;  /* 0xfffffbcb07027811 */ /* 0x000fe200078f60ff */
[----:B------:R-:W-:Y:S01]  /*0800*/  @P0 VIADD R2, R6, 0xfffffc01 ;  /* 0xfffffc0106020836 */ /* 0x000fe20000000000 */
[----:B------:R-:W-:Y:S01]  /*0810*/  LOP3.LUT R3, R3, 0x3ff00000, RZ, 0xfc, !PT ;  /* 0x3ff0000003037812 */ /* 0x000fe200078efcff */
[----:B------:R-:W-:Y:S01]  /*0820*/  IMAD R6, R0, 0x14, RZ ;  /* 0x0000001400067824 */ /* 0x000fe200078e02ff */
[----:B------:R-:W-:-:S02]  /*0830*/  IADD3 R7, PT, PT, R7, -0x1, RZ ;  /* 0xffffffff07077810 */ /* 0x000fc40007ffe0ff */
[----:B------:R-:W-:Y:S01]  /*0840*/  FSEL R4, R4, RZ, P1 ;  /* 0x000000ff04047208 */ /* 0x000fe20000800000 */
[----:B------:R-:W-:Y:S01]  /*0850*/  VIADD R8, R3, 0xfff00000 ;  /* 0xfff0000003087836 */ /* 0x000fe20000000000 */
[----:B------:R-:W-:Y:S02]  /*0860*/  FSEL R5, R5, -QNAN , P1 ;  /* 0xfff0000005057808 */ /* 0x000fe40000800000 */
[----:B------:R-:W-:Y:S01]  /*0870*/  SEL R18, R18, R16, !P0 ;  /* 0x0000001012127207 */ /* 0x000fe20004000000 */
[----:B------:R-:W-:Y:S01]  /*0880*/  DMUL R16, R16, UR4 ;  /* 0x0000000410107c28 */ /* 0x000fe20008000000 */
[----:B0-----:R-:W-:-:S10]  /*0890*/  UMOV UR4, URZ ;  /* 0x000000ff00047c82 */ /* 0x001fd40008000000 */
.L_x_29:
[----:B------:R-:W-:Y:S02]  /*08a0*/  IMAD.U32 R10, RZ, RZ, UR10 ;  /* 0x0000000aff0a7e24 */ /* 0x000fe4000f8e00ff */
[----:B------:R-:W-:-:S06]  /*08b0*/  IMAD.U32 R11, RZ, RZ, UR11 ;  /* 0x0000000bff0b7e24 */ /* 0x000fcc000f8e00ff */
[----:B------:R-:W2:Y:S01]  /*08c0*/  LDG.E.64 R10, desc[UR8][R10.64] ;  /* 0x000000080a0a7981 */ /* 0x000ea2000c1e1b00 */
[----:B------:R-:W-:Y:S01]  /*08d0*/  MOV R26, 0x0 ;  /* 0x00000000001a7802 */ /* 0x000fe20000000f00 */
[----:B------:R-:W-:Y:S01]  /*08e0*/  IMAD.MOV.U32 R27, RZ, RZ, 0x3fd80000 ;  /* 0x3fd80000ff1b7424 */ /* 0x000fe200078e00ff */
[----:B------:R-:W-:Y:S01]  /*08f0*/  ISETP.GT.U32.AND P0, PT, R7, 0x7feffffe, PT ;  /* 0x7feffffe0700780c */ /* 0x000fe20003f04070 */
[----:B0-2---:R-:W-:-:S06]  /*0900*/  DMUL R22, R16, R10 ;  /* 0x0000000a10167228 */ /* 0x005fcc0000000000 */
[----:B------:R-:W0:Y:S04]  /*0910*/  MUFU.RSQ64H R25, R23 ;  /* 0x0000001700197308 */ /* 0x000e280000001c00 */
[----:B------:R-:W-:-:S05]  /*0920*/  VIADD R24, R23, 0xfcb00000 ;  /* 0xfcb0000017187836 */ /* 0x000fca0000000000 */
[----:B------:R-:W-:Y:S01]  /*0930*/  ISETP.GE.U32.AND P1, PT, R24, 0x7ca00000, PT ;  /* 0x7ca000001800780c */ /* 0x000fe20003f26070 */
[----:B0-----:R-:W-:-:S08]  /*0940*/  DMUL R12, R24, R24 ;  /* 0x00000018180c7228 */ /* 0x001fd00000000000 */
[----:B------:R-:W-:-:S08]  /*0950*/  DFMA R12, R22, -R12, 1 ;  /* 0x3ff00000160c742b */ /* 0x000fd0000000080c */
[----:B------:R-:W-:Y:S02]  /*0960*/  DFMA R26, R12, R26, 0.5 ;  /* 0x3fe000000c1a742b */ /* 0x000fe4000000001a */
[----:B------:R-:W-:-:S08]  /*0970*/  DMUL R12, R24, R12 ;  /* 0x0000000c180c7228 */ /* 0x000fd00000000000 */
[----:B------:R-:W-:-:S08]  /*0980*/  DFMA R32, R26, R12, R24 ;  /* 0x0000000c1a20722b */ /* 0x000fd00000000018 */
[----:B------:R-:W-:Y:S02]  /*0990*/  DMUL R26, R22, R32 ;  /* 0x00000020161a7228 */ /* 0x000fe40000000000 */
[----:B------:R-:W-:Y:S02]  /*09a0*/  VIADD R31, R33, 0xfff00000 ;  /* 0xfff00000211f7836 */ /* 0x000fe40000000000 */
[----:B------:R-:W-:-:S04]  /*09b0*/  IMAD.MOV.U32 R30, RZ, RZ, R32 ;  /* 0x000000ffff1e7224 */ /* 0x000fc800078e0020 */
[----:B------:R-:W-:-:S08]  /*09c0*/  DFMA R28, R26, -R26, R22 ;  /* 0x8000001a1a1c722b */ /* 0x000fd00000000016 */
[----:B------:R-:W-:Y:S01]  /*09d0*/  DFMA R12, R28, R30, R26 ;  /* 0x0000001e1c0c722b */ /* 0x000fe2000000001a */
[----:B------:R-:W-:Y:S10]  /*09e0*/  @!P1 BRA `(.L_x_18) ;  /* 0x0000000000109947 */ /* 0x000ff40003800000 */
[----:B------:R-:W-:-:S07]  /*09f0*/  MOV R12, 0xa10 ;  /* 0x00000a10000c7802 */ /* 0x000fce0000000f00 */
[----:B------:R-:W-:Y:S05]  /*0a00*/  CALL.REL.NOINC `($__internal_2_$__cuda_sm20_dsqrt_rn_f64_mediumpath_v1) ;  /* 0x0000001c00ac7944 */ /* 0x000fea0003c00000 */
[----:B------:R-:W-:Y:S01]  /*0a10*/  IMAD.MOV.U32 R12, RZ, RZ, R24 ;  /* 0x000000ffff0c7224 */ /* 0x000fe200078e0018 */
[----:B------:R-:W-:-:S07]  /*0a20*/  MOV R13, R25 ;  /* 0x00000019000d7202 */ /* 0x000fce0000000f00 */
.L_x_18:
[----:B------:R-:W0:Y:S01]  /*0a30*/  MUFU.RCP64H R23, 15 ;  /* 0x402e000000177908 */ /* 0x000e220000001800 */
[----:B------:R-:W-:Y:S01]  /*0a40*/  IMAD.MOV.U32 R24, RZ, RZ, 0x0 ;  /* 0x00000000ff187424 */ /* 0x000fe200078e00ff */
[----:B------:R-:W-:Y:S01]  /*0a50*/  UMOV UR12, 0xbaaafad3 ;  /* 0xbaaafad3000c7882 */ /* 0x000fe20000000000 */
[----:B------:R-:W-:Y:S01]  /*0a60*/  IMAD.MOV.U32 R25, RZ, RZ, 0x402e0000 ;  /* 0x402e0000ff197424 */ /* 0x000fe200078e00ff */
[----:B------:R-:W-:Y:S01]  /*0a70*/  UMOV UR13, 0x3c695355 ;  /* 0x3c695355000d7882 */ /* 0x000fe20000000000 */
[----:B------:R-:W-:Y:S01]  /*0a80*/  IMAD.MOV.U32 R22, RZ, RZ, 0x1 ;  /* 0x00000001ff167424 */ /* 0x000fe200078e00ff */
[----:B------:R-:W-:Y:S01]  /*0a90*/  MOV R31, R5 ;  /* 0x00000005001f7202 */ /* 0x000fe20000000f00 */
[----:B------:R-:W-:-:S04]  /*0aa0*/  IMAD.MOV.U32 R30, RZ, RZ, R4 ;  /* 0x000000ffff1e7224 */ /* 0x000fc800078e0004 */
[----:B0-----:R-:W-:-:S08]  /*0ab0*/  DFMA R26, R22, -R24, 1 ;  /* 0x3ff00000161a742b */ /* 0x001fd00000000818 */
[----:B------:R-:W-:Y:S01]  /*0ac0*/  DFMA R26, R26, R26, R26 ;  /* 0x0000001a1a1a722b */ /* 0x000fe2000000001a */
[----:B------:R-:W-:Y:S10]  /*0ad0*/  @P0 BRA `(.L_x_19) ;  /* 0x0000000000e80947 */ /* 0x000ff40003800000 */
[----:B------:R-:W-:Y:S01]  /*0ae0*/  ISETP.GT.U32.AND P0, PT, R3, 0x3ff6a09e, PT ;  /* 0x3ff6a09e0300780c */ /* 0x000fe20003f04070 */
[----:B------:R-:W-:Y:S01]  /*0af0*/  IMAD.MOV.U32 R30, RZ, RZ, RZ ;  /* 0x000000ffff1e7224 */ /* 0x000fe200078e00ff */
[----:B------:R-:W-:Y:S01]  /*0b00*/  UMOV UR6, 0x3ae80f1e ;  /* 0x3ae80f1e00067882 */ /* 0x000fe20000000000 */
[----:B------:R-:W-:Y:S01]  /*0b10*/  UMOV UR7, 0x3eb1380b ;  /* 0x3eb1380b00077882 */ /* 0x000fe20000000000 */
[----:B------:R-:W-:-:S06]  /*0b20*/  FSEL R19, R8, R3, P0 ;  /* 0x0000000308137208 */ /* 0x000fcc0000000000 */
[C---:B------:R-:W-:Y:S02]  /*0b30*/  DADD R34, R18.reuse, 1 ;  /* 0x3ff0000012227429 */ /* 0x040fe40000000000 */
[----:B------:R-:W-:-:S04]  /*0b40*/  DADD R32, R18, -1 ;  /* 0xbff0000012207429 */ /* 0x000fc80000000000 */
[----:B------:R-:W0:Y:S02]  /*0b50*/  MUFU.RCP64H R31, R35 ;  /* 0x00000023001f7308 */ /* 0x000e240000001800 */
[----:B0-----:R-:W-:Y:S01]  /*0b60*/  DFMA R28, -R34, R30, 1 ;  /* 0x3ff00000221c742b */ /* 0x001fe2000000011e */
[----:B------:R-:W-:Y:S02]  /*0b70*/  IMAD.MOV.U32 R34, RZ, RZ, -0x748574fc ;  /* 0x8b7a8b04ff227424 */ /* 0x000fe400078e00ff */
[----:B------:R-:W-:-:S05]  /*0b80*/  IMAD.MOV.U32 R35, RZ, RZ, 0x3ed0ee25 ;  /* 0x3ed0ee25ff237424 */ /* 0x000fca00078e00ff */
[----:B------:R-:W-:-:S08]  /*0b90*/  DFMA R28, R28, R28, R28 ;  /* 0x0000001c1c1c722b */ /* 0x000fd0000000001c */
[----:B------:R-:W-:-:S08]  /*0ba0*/  DFMA R30, R30, R28, R30 ;  /* 0x0000001c1e1e722b */ /* 0x000fd0000000001e */
[----:B------:R-:W-:-:S08]  /*0bb0*/  DMUL R28, R32, R30 ;  /* 0x0000001e201c7228 */ /* 0x000fd00000000000 */
[----:B------:R-:W-:-:S08]  /*0bc0*/  DFMA R28, R32, R30, R28 ;  /* 0x0000001e201c722b */ /* 0x000fd0000000001c */
[----:B------:R-:W-:-:S08]  /*0bd0*/  DADD R36, R32, -R28 ;  /* 0x0000000020247229 */ /* 0x000fd0000000081c */
[----:B------:R-:W-:-:S08]  /*0be0*/  DADD R36, R36, R36 ;  /* 0x0000000024247229 */ /* 0x000fd00000000024 */
[-C--:B------:R-:W-:Y:S02]  /*0bf0*/  DFMA R36, R32, -R28.reuse, R36 ;  /* 0x8000001c2024722b */ /* 0x080fe40000000024 */
[----:B------:R-:W-:-:S06]  /*0c00*/  DMUL R32, R28, R28 ;  /* 0x0000001c1c207228 */ /* 0x000fcc0000000000 */
[----:B------:R-:W-:Y:S02]  /*0c10*/  DMUL R30, R30, R36 ;  /* 0x000000241e1e7228 */ /* 0x000fe40000000000 */
[----:B------:R-:W-:Y:S01]  /*0c20*/  DFMA R34, R32, UR6, R34 ;  /* 0x0000000620227c2b */ /* 0x000fe20008000022 */
[----:B------:R-:W-:Y:S01]  /*0c30*/  UMOV UR6, 0x9f02676f ;  /* 0x9f02676f00067882 */ /* 0x000fe20000000000 */
[----:B------:R-:W-:-:S06]  /*0c40*/  UMOV UR7, 0x3ef3b266 ;  /* 0x3ef3b26600077882 */ /* 0x000fcc0000000000 */
[----:B------:R-:W-:Y:S01]  /*0c50*/  DFMA R34, R32, R34, UR6 ;  /* 0x0000000620227e2b */ /* 0x000fe20008000022 */
        /* <DEDUP_REMOVED lines=17> */
[----:B------:R-:W-:Y:S01]  /*0d70*/  DMUL R34, R32, R34 ;  /* 0x0000002220227228 */ /* 0x000fe20000000000 */
[C---:B------:R-:W-:Y:S01]  /*0d80*/  VIADD R32, R2.reuse, 0x1 ;  /* 0x0000000102207836 */ /* 0x040fe20000000000 */
[----:B------:R-:W-:Y:S01]  /*0d90*/  @!P0 IADD3 R32, PT, PT, R2, RZ, RZ ;  /* 0x000000ff02208210 */ /* 0x000fe20007ffe0ff */
[----:B------:R-:W-:-:S03]  /*0da0*/  IMAD.MOV.U32 R33, RZ, RZ, 0x43300000 ;  /* 0x43300000ff217424 */ /* 0x000fc600078e00ff */
[----:B------:R-:W-:Y:S02]  /*0db0*/  LOP3.LUT R32, R32, 0x80000000, RZ, 0x3c, !PT ;  /* 0x8000000020207812 */ /* 0x000fe400078e3cff */
[----:B------:R-:W-:-:S04]  /*0dc0*/  DFMA R34, R28, R34, R30 ;  /* 0x000000221c22722b */ /* 0x000fc8000000001e */
[----:B------:R-:W-:Y:S01]  /*0dd0*/  DADD R32, R32, -UR6 ;  /* 0x8000000620207e29 */ /* 0x000fe20008000000 */
[----:B------:R-:W-:Y:S01]  /*0de0*/  UMOV UR6, 0xfefa39ef ;  /* 0xfefa39ef00067882 */ /* 0x000fe20000000000 */
[----:B------:R-:W-:-:S06]  /*0df0*/  UMOV UR7, 0x3fe62e42 ;  /* 0x3fe62e4200077882 */ /* 0x000fcc0000000000 */
[----:B------:R-:W-:-:S08]  /*0e00*/  DFMA R30, R32, UR6, R28 ;  /* 0x00000006201e7c2b */ /* 0x000fd0000800001c */
[----:B------:R-:W-:Y:S01]  /*0e10*/  DFMA R36, R32, -UR6, R30 ;  /* 0x8000000620247c2b */ /* 0x000fe2000800001e */
[----:B------:R-:W-:Y:S01]  /*0e20*/  UMOV UR6, 0x3b39803f ;  /* 0x3b39803f00067882 */ /* 0x000fe20000000000 */
[----:B------:R-:W-:-:S06]  /*0e30*/  UMOV UR7, 0x3c7abc9e ;  /* 0x3c7abc9e00077882 */ /* 0x000fcc0000000000 */
[----:B------:R-:W-:-:S08]  /*0e40*/  DADD R36, -R28, R36 ;  /* 0x000000001c247229 */ /* 0x000fd00000000124 */
[----:B------:R-:W-:-:S08]  /*0e50*/  DADD R34, R34, -R36 ;  /* 0x0000000022227229 */ /* 0x000fd00000000824 */
[----:B------:R-:W-:-:S08]  /*0e60*/  DFMA R34, R32, UR6, R34 ;  /* 0x0000000620227c2b */ /* 0x000fd00008000022 */
[----:B------:R-:W-:-:S11]  /*0e70*/  DADD R30, R30, R34 ;  /* 0x000000001e1e7229 */ /* 0x000fd60000000022 */
.L_x_19:
[----:B------:R-:W-:Y:S01]  /*0e80*/  DMUL R28, R30, UR12 ;  /* 0x0000000c1e1c7c28 */ /* 0x000fe20008000000 */
[----:B------:R-:W-:Y:S01]  /*0e90*/  UMOV UR6, 0x1526e50e ;  /* 0x1526e50e00067882 */ /* 0x000fe20000000000 */
[----:B------:R-:W-:Y:S01]  /*0ea0*/  UMOV UR7, 0x3fdbcb7b ;  /* 0x3fdbcb7b00077882 */ /* 0x000fe20000000000 */
[----:B------:R-:W-:-:S05]  /*0eb0*/  DFMA R26, R22, R26, R22 ;  /* 0x0000001a161a722b */ /* 0x000fca0000000016 */
[----:B------:R-:W-:-:S03]  /*0ec0*/  DFMA R28, R30, UR6, R28 ;  /* 0x000000061e1c7c2b */ /* 0x000fc6000800001c */
[----:B------:R-:W-:-:S05]  /*0ed0*/  DFMA R24, R26, -R24, 1 ;  /* 0x3ff000001a18742b */ /* 0x000fca0000000818 */
[----:B------:R-:W-:-:S03]  /*0ee0*/  DADD R28, R28, -8 ;  /* 0xc02000001c1c7429 */ /* 0x000fc60000000000 */
[----:B------:R-:W-:-:S05]  /*0ef0*/  DFMA R24, R26, R24, R26 ;  /* 0x000000181a18722b */ /* 0x000fca000000001a */
[----:B------:R-:W-:-:S08]  /*0f00*/  DMUL R28, R28, 99 ;  /* 0x4058c0001c1c7828 */ /* 0x000fd00000000000 */
[----:B------:R-:W-:Y:S02]  /*0f10*/  DMUL R22, R28, R24 ;  /* 0x000000181c167228 */ /* 0x000fe40000000000 */
[----:B------:R-:W-:-:S06]  /*0f20*/  FSETP.GEU.AND P1, PT, |R29|, 6.5827683646048100446e-37, PT ;  /* 0x036000001d00780b */ /* 0x000fcc0003f2e200 */
[----:B------:R-:W-:-:S08]  /*0f30*/  DFMA R26, R22, -15, R28 ;  /* 0xc02e0000161a782b */ /* 0x000fd0000000001c */
[----:B------:R-:W-:-:S10]  /*0f40*/  DFMA R22, R24, R26, R22 ;  /* 0x0000001a1816722b */ /* 0x000fd40000000016 */
[----:B------:R-:W-:-:S05]  /*0f50*/  FFMA R9, RZ, 2.71875, R23 ;  /* 0x402e0000ff097823 */ /* 0x000fca0000000017 */
[----:B------:R-:W-:-:S13]  /*0f60*/  FSETP.GT.AND P0, PT, |R9|, 1.469367938527859385e-39, PT ;  /* 0x001000000900780b */ /* 0x000fda0003f04200 */
[----:B------:R-:W-:Y:S05]  /*0f70*/  @P0 BRA P1, `(.L_x_20) ;  /* 0x0000000000180947 */ /* 0x000fea0000800000 */
[----:B------:R-:W-:Y:S01]  /*0f80*/  IMAD.MOV.U32 R26, RZ, RZ, R28 ;  /* 0x000000ffff1a7224 */ /* 0x000fe200078e001c */
[----:B------:R-:W-:Y:S01]  /*0f90*/  MOV R25, 0x402e0000 ;  /* 0x402e000000197802 */ /* 0x000fe20000000f00 */
[----:B------:R-:W-:Y:S01]  /*0fa0*/  IMAD.MOV.U32 R27, RZ, RZ, R29 ;  /* 0x000000ffff1b7224 */ /* 0x000fe200078e001d */
[----:B------:R-:W-:Y:S01]  /*0fb0*/  MOV R38, 0xfe0 ;  /* 0x00000fe000267802 */ /* 0x000fe20000000f00 */
[----:B------:R-:W-:-:S07]  /*0fc0*/  IMAD.MOV.U32 R24, RZ, RZ, RZ ;  /* 0x000000ffff187224 */ /* 0x000fce00078e00ff */
[----:B------:R-:W-:Y:S05]  /*0fd0*/  CALL.REL.NOINC `($__internal_1_$__cuda_sm20_div_rn_f64_full) ;  /* 0x0000001000cc7944 */ /* 0x000fea0003c00000 */
.L_x_20:
[----:B------:R-:W-:Y:S01]  /*0fe0*/  ISETP.GT.AND P0, PT, R13, 0xfffff, PT ;  /* 0x000fffff0d00780c */ /* 0x000fe20003f04270 */
[----:B------:R-:W-:Y:S01]  /*0ff0*/  IMAD.MOV.U32 R9, RZ, RZ, R13 ;  /* 0x000000ffff097224 */ /* 0x000fe200078e000d */
[----:B------:R-:W-:Y:S01]  /*1000*/  MOV R24, RZ ;  /* 0x000000ff00187202 */ /* 0x000fe20000000f00 */
[----:B------:R-:W-:Y:S02]  /*1010*/  IMAD.MOV.U32 R15, RZ, RZ, R12 ;  /* 0x000000ffff0f7224 */ /* 0x000fe400078e000c */
[----:B------:R-:W-:Y:S02]  /*1020*/  IMAD.MOV.U32 R25, RZ, RZ, 0x3fe00000 ;  /* 0x3fe00000ff197424 */ /* 0x000fe400078e00ff */
[----:B------:R-:W-:-:S03]  /*1030*/  IMAD.MOV.U32 R28, RZ, RZ, -0x3ff ;  /* 0xfffffc01ff1c7424 */ /* 0x000fc600078e00ff */
[----:B------:R-:W-:-:S03]  /*1040*/  LOP3.LUT R25, R25, 0x80000000, R23, 0xb8, !PT ;  /* 0x8000000019197812 */ /* 0x000fc600078eb817 */
[----:B------:R-:W-:Y:S01]  /*1050*/  @!P0 DMUL R12, R12, 1.80143985094819840000e+16 ;  /* 0x435000000c0c8828 */ /* 0x000fe20000000000 */
[----:B------:R-:W-:Y:S02]  /*1060*/  @!P0 IMAD.MOV.U32 R28, RZ, RZ, -0x435 ;  /* 0xfffffbcbff1c8424 */ /* 0x000fe400078e00ff */
[----:B------:R-:W-:-:S07]  /*1070*/  DADD.RZ R36, R24, R22 ;  /* 0x0000000018247229 */ /* 0x000fce000000c016 */
[----:B------:R-:W-:Y:S01]  /*1080*/  @!P0 IMAD.MOV.U32 R9, RZ, RZ, R13 ;  /* 0x000000ffff098224 */ /* 0x000fe200078e000d */
[----:B------:R-:W-:Y:S02]  /*1090*/  @!P0 MOV R15, R12 ;  /* 0x0000000c000f8202 */ /* 0x000fe40000000f00 */
[----:B------:R-:W0:Y:S01]  /*10a0*/  FRND.F64.TRUNC R36, R36 ;  /* 0x0000002400247313 */ /* 0x000e22000030d800 */
[----:B------:R-:W-:-:S05]  /*10b0*/  VIADD R22, R9, 0xffffffff ;  /* 0xffffffff09167836 */ /* 0x000fca0000000000 */
[----:B------:R-:W-:-:S13]  /*10c0*/  ISETP.GT.U32.AND P1, PT, R22, 0x7feffffe, PT ;  /* 0x7feffffe1600780c */ /* 0x000fda0003f24070 */
[----:B0-----:R-:W-:Y:S05]  /*10d0*/  @P1 BRA `(.L_x_21) ;  /* 0x0000000000fc1947 */ /* 0x001fea0003800000 */
[----:B------:R-:W-:Y:S01]  /*10e0*/  LOP3.LUT R12, R9, 0xfffff, RZ, 0xc0, !PT ;  /* 0x000fffff090c7812 */ /* 0x000fe200078ec0ff */
[----:B------:R-:W-:Y:S01]  /*10f0*/  IMAD.MOV.U32 R32, RZ, RZ, -0x748574fc ;  /* 0x8b7a8b04ff207424 */ /* 0x000fe200078e00ff */
[----:B------:R-:W-:Y:S01]  /*1100*/  MOV R22, RZ ;  /* 0x000000ff00167202 */ /* 0x000fe20000000f00 */
[----:B------:R-:W-:Y:S01]  /*1110*/  IMAD.MOV.U32 R33, RZ, RZ, 0x3ed0ee25 ;  /* 0x3ed0ee25ff217424 */ /* 0x000fe200078e00ff */
[----:B------:R-:W-:Y:S01]  /*1120*/  LOP3.LUT R13, R12, 0x3ff00000, RZ, 0xfc, !PT ;  /* 0x3ff000000c0d7812 */ /* 0x000fe200078efcff */
[----:B------:R-:W-:Y:S01]  /*1130*/  IMAD.MOV.U32 R12, RZ, RZ, R15 ;  /* 0x000000ffff0c7224 */ /* 0x000fe200078e000f */
[----:B------:R-:W-:Y:S01]  /*1140*/  UMOV UR6, 0x3ae80f1e ;  /* 0x3ae80f1e00067882 */ /* 0x000fe20000000000 */
[----:B------:R-:W-:Y:S01]  /*1150*/  UMOV UR7, 0x3eb1380b ;  /* 0x3eb1380b00077882 */ /* 0x000fe20000000000 */
[----:B------:R-:W-:Y:S02]  /*1160*/  ISETP.GE.U32.AND P0, PT, R13, 0x3ff6a09f, PT ;  /* 0x3ff6a09f0d00780c */ /* 0x000fe40003f06070 */
[----:B------:R-:W-:-:S02]  /*1170*/  LEA.HI R28, R9, R28, RZ, 0xc ;  /* 0x0000001c091c7211 */ /* 0x000fc400078f60ff */
[----:B------:R-:W-:-:S09]  /*1180*/  MOV R29, 0x43300000 ;  /* 0x43300000001d7802 */ /* 0x000fd20000000f00 */
[----:B------:R-:W-:Y:S02]  /*1190*/  @P0 VIADD R15, R13, 0xfff00000 ;  /* 0xfff000000d0f0836 */ /* 0x000fe40000000000 */
[----:B------:R-:W-:Y:S02]  /*11a0*/  @P0 VIADD R28, R28, 0x1 ;  /* 0x000000011c1c0836 */ /* 0x000fe40000000000 */
[----:B------:R-:W-:-:S03]  /*11b0*/  @P0 IMAD.MOV.U32 R13, RZ, RZ, R15 ;  /* 0x000000ffff0d0224 */ /* 0x000fc600078e000f */
[----:B------:R-:W-:-:S03]  /*11c0*/  LOP3.LUT R28, R28, 0x80000000, RZ, 0x3c, !PT ;  /* 0x800000001c1c7812 */ /* 0x000fc600078e3cff */
[C---:B------:R-:W-:Y:S02]  /*11d0*/  DADD R30, R12.reuse, 1 ;  /* 0x3ff000000c1e7429 */ /* 0x040fe40000000000 */
[----:B------:R-:W-:-:S04]  /*11e0*/  DADD R12, R12, -1 ;  /* 0xbff000000c0c7429 */ /* 0x000fc80000000000 */
[----:B------:R-:W0:Y:S02]  /*11f0*/  MUFU.RCP64H R23, R31 ;  /* 0x0000001f00177308 */ /* 0x000e240000001800 */
[----:B0-----:R-:W-:-:S08]  /*1200*/  DFMA R24, -R30, R22, 1 ;  /* 0x3ff000001e18742b */ /* 0x001fd00000000116 */
[----:B------:R-:W-:-:S08]  /*1210*/  DFMA R24, R24, R24, R24 ;  /* 0x000000181818722b */ /* 0x000fd00000000018 */
[----:B------:R-:W-:-:S08]  /*1220*/  DFMA R22, R22, R24, R22 ;  /* 0x000000181616722b */ /* 0x000fd00000000016 */
[----:B------:R-:W-:-:S08]  /*1230*/  DMUL R24, R12, R22 ;  /* 0x000000160c187228 */ /* 0x000fd00000000000 */
[----:B------:R-:W-:-:S08]  /*1240*/  DFMA R24, R12, R22, R24 ;  /* 0x000000160c18722b */ /* 0x000fd00000000018 */
[----:B------:R-:W-:-:S08]  /*1250*/  DMUL R26, R24, R24 ;  /* 0x00000018181a7228 */ /* 0x000fd00000000000 */
[----:B------:R-:W-:Y:S01]  /*1260*/  DFMA R30, R26, UR6, R32 ;  /* 0x000000061a1e7c2b */ /* 0x000fe20008000020 */
[----:B------:R-:W-:Y:S01]  /*1270*/  UMOV UR6, 0x9f02676f ;  /* 0x9f02676f00067882 */ /* 0x000fe20000000000 */
[----:B------:R-:W-:Y:S01]  /*1280*/  UMOV UR7, 0x3ef3b266 ;  /* 0x3ef3b26600077882 */ /* 0x000fe20000000000 */
[----:B------:R-:W-:-:S05]  /*1290*/  DADD R32, R12, -R24 ;  /* 0x000000000c207229 */ /* 0x000fca0000000818 */
        /* <DEDUP_REMOVED lines=11> */
[----:B------:R-:W-:Y:S01]  /*1350*/  UMOV UR7, 0x3f899999 ;  /* 0x3f89999900077882 */ /* 0x000fe20000000000 */
[----:B------:R-:W-:-:S05]  /*1360*/  DADD R30, R32, R32 ;  /* 0x00000000201e7229 */ /* 0x000fca0000000020 */
[----:B------:R-:W-:Y:S01]  /*1370*/  DFMA R32, R26, R34, UR6 ;  /* 0x000000061a207e2b */ /* 0x000fe20008000022 */
[----:B------:R-:W-:Y:S01]  /*1380*/  UMOV UR6, 0x80000000 ;  /* 0x8000000000067882 */ /* 0x000fe20000000000 */
[----:B------:R-:W-:Y:S01]  /*1390*/  UMOV UR7, 0x43300000 ;  /* 0x4330000000077882 */ /* 0x000fe20000000000 */
[----:B------:R-:W-:Y:S02]  /*13a0*/  DFMA R30, R12, -R24, R30 ;  /* 0x800000180c1e722b */ /* 0x000fe4000000001e */
[----:B------:R-:W-:Y:S01]  /*13b0*/  DADD R28, R28, -UR6 ;  /* 0x800000061c1c7e29 */ /* 0x000fe20008000000 */
[----:B------:R-:W-:Y:S01]  /*13c0*/  UMOV UR6, 0x55555554 ;  /* 0x5555555400067882 */ /* 0x000fe20000000000 */
[----:B------:R-:W-:Y:S02]  /*13d0*/  UMOV UR7, 0x3fb55555 ;  /* 0x3fb5555500077882 */ /* 0x000fe40000000000 */
[----:B------:R-:W-:Y:S01]  /*13e0*/  DFMA R32, R26, R32, UR6 ;  /* 0x000000061a207e2b */ /* 0x000fe20008000020 */
[----:B------:R-:W-:Y:S01]  /*13f0*/  UMOV UR6, 0xfefa39ef ;  /* 0xfefa39ef00067882 */ /* 0x000fe20000000000 */
[----:B------:R-:W-:Y:S01]  /*1400*/  UMOV UR7, 0x3fe62e42 ;  /* 0x3fe62e4200077882 */ /* 0x000fe20000000000 */
[----:B------:R-:W-:-:S02]  /*1410*/  DMUL R22, R22, R30 ;  /* 0x0000001e16167228 */ /* 0x000fc40000000000 */
[----:B------:R-:W-:-:S03]  /*1420*/  DFMA R12, R28, UR6, R24 ;  /* 0x000000061c0c7c2b */ /* 0x000fc60008000018 */
[----:B------:R-:W-:-:S05]  /*1430*/  DMUL R32, R26, R32 ;  /* 0x000000201a207228 */ /* 0x000fca0000000000 */
[----:B------:R-:W-:Y:S01]  /*1440*/  DFMA R26, R28, -UR6, R12 ;  /* 0x800000061c1a7c2b */ /* 0x000fe2000800000c */
[----:B------:R-:W-:Y:S01]  /*1450*/  UMOV UR6, 0x3b39803f ;  /* 0x3b39803f00067882 */ /* 0x000fe20000000000 */
[----:B------:R-:W-:Y:S01]  /*1460*/  UMOV UR7, 0x3c7abc9e ;  /* 0x3c7abc9e00077882 */ /* 0x000fe20000000000 */
[----:B------:R-:W-:-:S05]  /*1470*/  DFMA R22, R24, R32, R22 ;  /* 0x000000201816722b */ /* 0x000fca0000000016 */
[----:B------:R-:W-:-:S08]  /*1480*/  DADD R26, -R24, R26 ;  /* 0x00000000181a7229 */ /* 0x000fd0000000011a */
[----:B------:R-:W-:-:S08]  /*1490*/  DADD R22, R22, -R26 ;  /* 0x0000000016167229 */ /* 0x000fd0000000081a */
[----:B------:R-:W-:-:S08]  /*14a0*/  DFMA R22, R28, UR6, R22 ;  /* 0x000000061c167c2b */ /* 0x000fd00008000016 */
[----:B------:R-:W-:Y:S01]  /*14b0*/  DADD R12, R12, R22 ;  /* 0x000000000c0c7229 */ /* 0x000fe20000000016 */
[----:B------:R-:W-:Y:S10]  /*14c0*/  BRA `(.L_x_22) ;  /* 0x0000000000187947 */ /* 0x000ff40003800000 */
.L_x_21:
[----:B------:R-:W-:Y:S01]  /*14d0*/  IMAD.MOV.U32 R22, RZ, RZ, 0x0 ;  /* 0x00000000ff167424 */ /* 0x000fe200078e00ff */
[----:B------:R-:W-:Y:S01]  /*14e0*/  LOP3.LUT P0, RZ, R13, 0x7fffffff, RZ, 0xc0, !PT ;  /* 0x7fffffff0dff7812 */ /* 0x000fe2000780c0ff */
[----:B------:R-:W-:-:S06]  /*14f0*/  IMAD.MOV.U32 R23, RZ, RZ, 0x7ff00000 ;  /* 0x7ff00000ff177424 */ /* 0x000fcc00078e00ff */
[----:B------:R-:W-:-:S10]  /*1500*/  DFMA R22, R12, R22, +INF ;  /* 0x7ff000000c16742b */ /* 0x000fd40000000016 */
[----:B------:R-:W-:Y:S02]  /*1510*/  FSEL R12, R22, RZ, P0 ;  /* 0x000000ff160c7208 */ /* 0x000fe40000000000 */
[----:B------:R-:W-:-:S07]  /*1520*/  FSEL R13, R23, -QNAN , P0 ;  /* 0xfff00000170d7808 */ /* 0x000fce0000000000 */
.L_x_22:
[----:B------:R-:W0:Y:S01]  /*1530*/  MUFU.RCP64H R25, 10 ;  /* 0x4024000000197908 */ /* 0x000e220000001800 */
[----:B------:R-:W-:Y:S01]  /*1540*/  IMAD.MOV.U32 R28, RZ, RZ, 0x0 ;  /* 0x00000000ff1c7424 */ /* 0x000fe200078e00ff */
[----:B------:R-:W-:Y:S01]  /*1550*/  MOV R29, 0x40240000 ;  /* 0x40240000001d7802 */ /* 0x000fe20000000f00 */
[----:B------:R-:W-:Y:S01]  /*1560*/  IMAD.MOV.U32 R24, RZ, RZ, 0x1 ;  /* 0x00000001ff187424 */ /* 0x000fe200078e00ff */
[----:B------:R-:W-:Y:S01]  /*1570*/  UMOV UR6, 0xbaaafad3 ;  /* 0xbaaafad300067882 */ /* 0x000fe20000000000 */
[----:B------:R-:W-:-:S04]  /*1580*/  UMOV UR7, 0x3c695355 ;  /* 0x3c69535500077882 */ /* 0x000fc80000000000 */
[----:B0-----:R-:W-:-:S08]  /*1590*/  DFMA R22, R24, -R28, 1 ;  /* 0x3ff000001816742b */ /* 0x001fd0000000081c */
[----:B------:R-:W-:Y:S02]  /*15a0*/  DFMA R26, R22, R22, R22 ;  /* 0x00000016161a722b */ /* 0x000fe40000000016 */
[----:B------:R-:W-:Y:S01]  /*15b0*/  DMUL R22, R12, UR6 ;  /* 0x000000060c167c28 */ /* 0x000fe20008000000 */
[----:B------:R-:W-:Y:S01]  /*15c0*/  UMOV UR6, 0x1526e50e ;  /* 0x1526e50e00067882 */ /* 0x000fe20000000000 */
[----:B------:R-:W-:-:S04]  /*15d0*/  UMOV UR7, 0x3fdbcb7b ;  /* 0x3fdbcb7b00077882 */ /* 0x000fc80000000000 */
[----:B------:R-:W-:Y:S02]  /*15e0*/  DFMA R24, R24, R26, R24 ;  /* 0x0000001a1818722b */ /* 0x000fe40000000018 */
[----:B------:R-:W-:-:S06]  /*15f0*/  DFMA R22, R12, UR6, R22 ;  /* 0x000000060c167c2b */ /* 0x000fcc0008000016 */
[----:B------:R-:W-:Y:S02]  /*1600*/  DFMA R12, R24, -R28, 1 ;  /* 0x3ff00000180c742b */ /* 0x000fe4000000081c */
[----:B------:R-:W-:-:S06]  /*1610*/  DMUL R26, R22, 99 ;  /* 0x4058c000161a7828 */ /* 0x000fcc0000000000 */
[----:B------:R-:W-:-:S04]  /*1620*/  DFMA R12, R24, R12, R24 ;  /* 0x0000000c180c722b */ /* 0x000fc80000000018 */
[----:B------:R-:W-:-:S04]  /*1630*/  FSETP.GEU.AND P1, PT, |R27|, 6.5827683646048100446e-37, PT ;  /* 0x036000001b00780b */ /* 0x000fc80003f2e200 */
[----:B------:R-:W-:-:S08]  /*1640*/  DMUL R22, R26, R12 ;  /* 0x0000000c1a167228 */ /* 0x000fd00000000000 */
[----:B------:R-:W-:-:S08]  /*1650*/  DFMA R24, R22, -10, R26 ;  /* 0xc02400001618782b */ /* 0x000fd0000000001a */
[----:B------:R-:W-:-:S10]  /*1660*/  DFMA R12, R12, R24, R22 ;  /* 0x000000180c0c722b */ /* 0x000fd40000000016 */
[----:B------:R-:W-:-:S05]  /*1670*/  FFMA R9, RZ, 2.5625, R13 ;  /* 0x40240000ff097823 */ /* 0x000fca000000000d */
        /* <DEDUP_REMOVED lines=8> */
.L_x_23:
[----:B------:R-:W0:Y:S01]  /*1700*/  MUFU.RCP64H R27, 10000 ;  /* 0x40c38800001b7908 */ /* 0x000e220000001800 */
[----:B------:R-:W-:Y:S01]  /*1710*/  IMAD.MOV.U32 R22, RZ, RZ, 0x0 ;  /* 0x00000000ff167424 */ /* 0x000fe200078e00ff */
[----:B------:R-:W-:Y:S01]  /*1720*/  MOV R26, 0x1 ;  /* 0x00000001001a7802 */ /* 0x000fe20000000f00 */
[----:B------:R-:W-:Y:S01]  /*1730*/  IMAD.MOV.U32 R23, RZ, RZ, 0x40c38800 ;  /* 0x40c38800ff177424 */ /* 0x000fe200078e00ff */
[----:B------:R-:W-:Y:S01]  /*1740*/  DADD R36, R36, 0.5 ;  /* 0x3fe0000024247429 */ /* 0x000fe20000000000 */
[----:B------:R-:W-:Y:S02]  /*1750*/  IMAD.MOV.U32 R25, RZ, RZ, 0x3fe00000 ;  /* 0x3fe00000ff197424 */ /* 0x000fe400078e00ff */
[----:B------:R-:W-:-:S03]  /*1760*/  IMAD.MOV.U32 R24, RZ, RZ, RZ ;  /* 0x000000ffff187224 */ /* 0x000fc600078e00ff */
[----:B------:R-:W-:-:S06]  /*1770*/  LOP3.LUT R25, R25, 0x80000000, R13, 0xb8, !PT ;  /* 0x8000000019197812 */ /* 0x000fcc00078eb80d */
[----:B------:R-:W-:Y:S02]  /*1780*/  DADD.RZ R24, R24, R12 ;  /* 0x0000000018187229 */ /* 0x000fe4000000c00c */
[----:B0-----:R-:W-:-:S08]  /*1790*/  DFMA R28, R26, -R22, 1 ;  /* 0x3ff000001a1c742b */ /* 0x001fd00000000816 */
[----:B------:R-:W-:Y:S01]  /*17a0*/  DFMA R28, R28, R28, R28 ;  /* 0x0000001c1c1c722b */ /* 0x000fe2000000001c */
[----:B------:R-:W0:Y:S07]  /*17b0*/  FRND.F64.TRUNC R24, R24 ;  /* 0x0000001800187313 */ /* 0x000e2e000030d800 */
[----:B------:R-:W-:-:S08]  /*17c0*/  DFMA R28, R26, R28, R26 ;  /* 0x0000001c1a1c722b */ /* 0x000fd0000000001a */
[----:B------:R-:W-:Y:S02]  /*17d0*/  DFMA R22, R28, -R22, 1 ;  /* 0x3ff000001c16742b */ /* 0x000fe40000000816 */
[----:B0-----:R-:W-:-:S06]  /*17e0*/  DFMA R36, R24, 100, R36 ;  /* 0x405900001824782b */ /* 0x001fcc0000000024 */
[----:B------:R-:W-:-:S04]  /*17f0*/  DFMA R22, R28, R22, R28 ;  /* 0x000000161c16722b */ /* 0x000fc8000000001c */
[----:B------:R-:W-:-:S04]  /*1800*/  FSETP.GEU.AND P1, PT, |R37|, 6.5827683646048100446e-37, PT ;  /* 0x036000002500780b */ /* 0x000fc80003f2e200 */
[----:B------:R-:W-:-:S08]  /*1810*/  DMUL R12, R36, R22 ;  /* 0x00000016240c7228 */ /* 0x000fd00000000000 */
[----:B------:R-:W-:-:S08]  /*1820*/  DFMA R26, R12, -10000, R36 ;  /* 0xc0c388000c1a782b */ /* 0x000fd00000000024 */
[----:B------:R-:W-:-:S10]  /*1830*/  DFMA R12, R22, R26, R12 ;  /* 0x0000001a160c722b */ /* 0x000fd4000000000c */
[----:B------:R-:W-:-:S05]  /*1840*/  FFMA R9, RZ, 6.1103515625, R13 ;  /* 0x40c38800ff097823 */ /* 0x000fca000000000d */
[----:B------:R-:W-:-:S13]  /*1850*/  FSETP.GT.AND P0, PT, |R9|, 1.469367938527859385e-39, PT ;  /* 0x001000000900780b */ /* 0x000fda0003f04200 */
[----:B------:R-:W-:Y:S05]  /*1860*/  @P0 BRA P1, `(.L_x_24) ;  /* 0x0000000000200947 */ /* 0x000fea0000800000 */
[----:B------:R-:W-:Y:S01]  /*1870*/  IMAD.MOV.U32 R26, RZ, RZ, R36 ;  /* 0x000000ffff1a7224 */ /* 0x000fe200078e0024 */
[----:B------:R-:W-:Y:S01]  /*1880*/  MOV R27, R37 ;  /* 0x00000025001b7202 */ /* 0x000fe20000000f00 */
[----:B------:R-:W-:Y:S01]  /*1890*/  IMAD.MOV.U32 R24, RZ, RZ, RZ ;  /* 0x000000ffff187224 */ /* 0x000fe200078e00ff */
[----:B------:R-:W-:Y:S01]  /*18a0*/  MOV R38, 0x18d0 ;  /* 0x000018d000267802 */ /* 0x000fe20000000f00 */
[----:B------:R-:W-:-:S07]  /*18b0*/  IMAD.MOV.U32 R25, RZ, RZ, 0x40c38800 ;  /* 0x40c38800ff197424 */ /* 0x000fce00078e00ff */
[----:B------:R-:W-:Y:S05]  /*18c0*/  CALL.REL.NOINC `($__internal_1_$__cuda_sm20_div_rn_f64_full) ;  /* 0x0000000800907944 */ /* 0x000fea0003c00000 */
[----:B------:R-:W-:Y:S01]  /*18d0*/  IMAD.MOV.U32 R12, RZ, RZ, R22 ;  /* 0x000000ffff0c7224 */ /* 0x000fe200078e0016 */
[----:B------:R-:W-:-:S07]  /*18e0*/  MOV R13, R23 ;  /* 0x00000017000d7202 */ /* 0x000fce0000000f00 */
.L_x_24:
[----:B------:R-:W-:Y:S01]  /*18f0*/  ISETP.GT.AND P0, PT, R11, 0xfffff, PT ;  /* 0x000fffff0b00780c */ /* 0x000fe20003f04270 */
[----:B------:R-:W-:Y:S01]  /*1900*/  IMAD.MOV.U32 R9, RZ, RZ, R11 ;  /* 0x000000ffff097224 */ /* 0x000fe200078e000b */
[----:B------:R0:W1:Y:S01]  /*1910*/  F2F.F32.F64 R13, R12 ;  /* 0x0000000c000d7310 */ /* 0x0000620000301000 */
[----:B------:R-:W-:Y:S02]  /*1920*/  IMAD.MOV.U32 R15, RZ, RZ, R10 ;  /* 0x000000ffff0f7224 */ /* 0x000fe400078e000a */
[----:B------:R-:W-:-:S08]  /*1930*/  IMAD.MOV.U32 R28, RZ, RZ, -0x3ff ;  /* 0xfffffc01ff1c7424 */ /* 0x000fd000078e00ff */
[----:B------:R-:W-:Y:S01]  /*1940*/  @!P0 DMUL R10, R10, 1.80143985094819840000e+16 ;  /* 0x435000000a0a8828 */ /* 0x000fe20000000000 */
[----:B------:R-:W-:-:S09]  /*1950*/  @!P0 IMAD.MOV.U32 R28, RZ, RZ, -0x435 ;  /* 0xfffffbcbff1c8424 */ /* 0x000fd200078e00ff */
[----:B------:R-:W-:Y:S02]  /*1960*/  @!P0 IMAD.MOV.U32 R9, RZ, RZ, R11 ;  /* 0x000000ffff098224 */ /* 0x000fe400078e000b */
[----:B------:R-:W-:-:S03]  /*1970*/  @!P0 IMAD.MOV.U32 R15, RZ, RZ, R10 ;  /* 0x000000ffff0f8224 */ /* 0x000fc600078e000a */
[----:B------:R-:W-:-:S04]  /*1980*/  IADD3 R22, PT, PT, R9, -0x1, RZ ;  /* 0xffffffff09167810 */ /* 0x000fc80007ffe0ff */
[----:B------:R-:W-:-:S13]  /*1990*/  ISETP.GT.U32.AND P1, PT, R22, 0x7feffffe, PT ;  /* 0x7feffffe1600780c */ /* 0x000fda0003f24070 */
[----:B01----:R-:W-:Y:S05]  /*19a0*/  @P1 BRA `(.L_x_25) ;  /* 0x0000000400041947 */ /* 0x003fea0003800000 */
[----:B------:R-:W-:Y:S01]  /*19b0*/  LOP3.LUT R10, R9, 0xfffff, RZ, 0xc0, !PT ;  /* 0x000fffff090a7812 */ /* 0x000fe200078ec0ff */
[----:B------:R-:W-:Y:S01]  /*19c0*/  IMAD.MOV.U32 R22, RZ, RZ, RZ ;  /* 0x000000ffff167224 */ /* 0x000fe200078e00ff */
[----:B------:R-:W-:Y:S01]  /*19d0*/  MOV R32, 0x8b7a8b04 ;  /* 0x8b7a8b0400207802 */ /* 0x000fe20000000f00 */
[----:B------:R-:W-:Y:S01]  /*19e0*/  IMAD.MOV.U32 R33, RZ, RZ, 0x3ed0ee25 ;  /* 0x3ed0ee25ff217424 */ /* 0x000fe200078e00ff */
[----:B------:R-:W-:Y:S01]  /*19f0*/  LOP3.LUT R11, R10, 0x3ff00000, RZ, 0xfc, !PT ;  /* 0x3ff000000a0b7812 */ /* 0x000fe200078efcff */
[----:B------:R-:W-:Y:S01]  /*1a00*/  UMOV UR6, 0x3ae80f1e ;  /* 0x3ae80f1e00067882 */ /* 0x000fe20000000000 */
[----:B------:R-:W-:Y:S01]  /*1a10*/  MOV R10, R15 ;  /* 0x0000000f000a7202 */ /* 0x000fe20000000f00 */
[----:B------:R-:W-:Y:S01]  /*1a20*/  UMOV UR7, 0x3eb1380b ;  /* 0x3eb1380b00077882 */ /* 0x000fe20000000000 */
[----:B------:R-:W-:Y:S01]  /*1a30*/  ISETP.GE.U32.AND P0, PT, R11, 0x3ff6a09f, PT ;  /* 0x3ff6a09f0b00780c */ /* 0x000fe20003f06070 */
[----:B------:R-:W-:Y:S01]  /*1a40*/  IMAD.MOV.U32 R35, RZ, RZ, 0x43300000 ;  /* 0x43300000ff237424 */ /* 0x000fe200078e00ff */
[----:B------:R-:W-:Y:S01]  /*1a50*/  LEA.HI R9, R9, R28, RZ, 0xc ;  /* 0x0000001c09097211 */ /* 0x000fe200078f60ff */
[----:B------:R-:W-:Y:S01]  /*1a60*/  UMOV UR12, 0x80000000 ;  /* 0x80000000000c7882 */ /* 0x000fe20000000000 */
[----:B------:R-:W-:-:S09]  /*1a70*/  UMOV UR13, 0x43300000 ;  /* 0x43300000000d7882 */ /* 0x000fd20000000000 */
        /* <DEDUP_REMOVED lines=12> */
[----:B------:R-:W-:Y:S02]  /*1b40*/  DMUL R26, R24, R24 ;  /* 0x00000018181a7228 */ /* 0x000fe40000000000 */
[----:B------:R-:W-:-:S06]  /*1b50*/  DADD R28, R10, -R24 ;  /* 0x000000000a1c7229 */ /* 0x000fcc0000000818 */
[----:B------:R-:W-:Y:S01]  /*1b60*/  DFMA R30, R26, UR6, R32 ;  /* 0x000000061a1e7c2b */ /* 0x000fe20008000020 */
[----:B------:R-:W-:Y:S01]  /*1b70*/  UMOV UR6, 0x9f02676f ;  /* 0x9f02676f00067882 */ /* 0x000fe20000000000 */
[----:B------:R-:W-:Y:S01]  /*1b80*/  UMOV UR7, 0x3ef3b266 ;  /* 0x3ef3b26600077882 */ /* 0x000fe20000000000 */
[----:B------:R-:W-:Y:S02]  /*1b90*/  DADD R32, R28, R28 ;  /* 0x000000001c207229 */ /* 0x000fe4000000001c */
[----:B------:R-:W-:Y:S01]  /*1ba0*/  DADD R28, R34, -UR12 ;  /* 0x8000000c221c7e29 */ /* 0x000fe20008000000 */
[----:B------:R-:W-:Y:S01]  /*1bb0*/  UMOV UR12, 0xfefa39ef ;  /* 0xfefa39ef000c7882 */ /* 0x000fe20000000000 */
[----:B------:R-:W-:Y:S01]  /*1bc0*/  UMOV UR13, 0x3fe62e42 ;  /* 0x3fe62e42000d7882 */ /* 0x000fe20000000000 */
[----:B------:R-:W-:Y:S01]  /*1bd0*/  DFMA R30, R26, R30, UR6 ;  /* 0x000000061a1e7e2b */ /* 0x000fe2000800001e */
[----:B------:R-:W-:Y:S01]  /*1be0*/  UMOV UR6, 0xa9ab0956 ;  /* 0xa9ab095600067882 */ /* 0x000fe20000000000 */
[----:B------:R-:W-:Y:S01]  /*1bf0*/  UMOV UR7, 0x3f1745cb ;  /* 0x3f1745cb00077882 */ /* 0x000fe20000000000 */
[----:B------:R-:W-:-:S02]  /*1c00*/  DFMA R34, R10, -R24, R32 ;  /* 0x800000180a22722b */ /* 0x000fc40000000020 */
[----:B------:R-:W-:-:S03]  /*1c10*/  DFMA R10, R28, UR12, R24 ;  /* 0x0000000c1c0a7c2b */ /* 0x000fc60008000018 */
[----:B------:R-:W-:Y:S01]  /*1c20*/  DFMA R30, R26, R30, UR6 ;  /* 0x000000061a1e7e2b */ /* 0x000fe2000800001e */
[----:B------:R-:W-:Y:S01]  /*1c30*/  UMOV UR6, 0x2d1b5154 ;  /* 0x2d1b515400067882 */ /* 0x000fe20000000000 */
[----:B------:R-:W-:Y:S01]  /*1c40*/  UMOV UR7, 0x3f3c71c7 ;  /* 0x3f3c71c700077882 */ /* 0x000fe20000000000 */
[----:B------:R-:W-:-:S05]  /*1c50*/  DMUL R34, R22, R34 ;  /* 0x0000002216227228 */ /* 0x000fca0000000000 */
        /* <DEDUP_REMOVED lines=11> */
[----:B------:R-:W-:Y:S02]  /*1d10*/  UMOV UR7, 0x3fe62e42 ;  /* 0x3fe62e4200077882 */ /* 0x000fe40000000000 */
[----:B------:R-:W-:Y:S01]  /*1d20*/  DFMA R30, R28, -UR6, R10 ;  /* 0x800000061c1e7c2b */ /* 0x000fe2000800000a */
[----:B------:R-:W-:Y:S01]  /*1d30*/  UMOV UR6, 0x3b39803f ;  /* 0x3b39803f00067882 */ /* 0x000fe20000000000 */
[----:B------:R-:W-:Y:S02]  /*1d40*/  UMOV UR7, 0x3c7abc9e ;  /* 0x3c7abc9e00077882 */ /* 0x000fe40000000000 */
[----:B------:R-:W-:-:S04]  /*1d50*/  DMUL R32, R26, R32 ;  /* 0x000000201a207228 */ /* 0x000fc80000000000 */
[----:B------:R-:W-:-:S04]  /*1d60*/  DADD R30, -R24, R30 ;  /* 0x00000000181e7229 */ /* 0x000fc8000000011e */
[----:B------:R-:W-:-:S08]  /*1d70*/  DFMA R32, R24, R32, R34 ;  /* 0x000000201820722b */ /* 0x000fd00000000022 */
[----:B------:R-:W-:-:S08]  /*1d80*/  DADD R30, R32, -R30 ;  /* 0x00000000201e7229 */ /* 0x000fd0000000081e */
[----:B------:R-:W-:-:S08]  /*1d90*/  DFMA R30, R28, UR6, R30 ;  /* 0x000000061c1e7c2b */ /* 0x000fd0000800001e */
[----:B------:R-:W-:Y:S01]  /*1da0*/  DADD R10, R10, R30 ;  /* 0x000000000a0a7229 */ /* 0x000fe2000000001e */
[----:B------:R-:W-:Y:S10]  /*1db0*/  BRA `(.L_x_26) ;  /* 0x0000000000187947 */ /* 0x000ff40003800000 */
.L_x_25:
[----:B------:R-:W-:Y:S01]  /*1dc0*/  MOV R22, 0x0 ;  /* 0x0000000000167802 */ /* 0x000fe20000000f00 */
[----:B------:R-:W-:Y:S01]  /*1dd0*/  IMAD.MOV.U32 R23, RZ, RZ, 0x7ff00000 ;  /* 0x7ff00000ff177424 */ /* 0x000fe200078e00ff */
[----:B------:R-:W-:-:S05]  /*1de0*/  LOP3.LUT P0, RZ, R11, 0x7fffffff, RZ, 0xc0, !PT ;  /* 0x7fffffff0bff7812 */ /* 0x000fca000780c0ff */
[----:B------:R-:W-:-:S10]  /*1df0*/  DFMA R22, R10, R22, +INF ;  /* 0x7ff000000a16742b */ /* 0x000fd40000000016 */
[----:B------:R-:W-:Y:S02]  /*1e00*/  FSEL R10, R22, RZ, P0 ;  /* 0x000000ff160a7208 */ /* 0x000fe40000000000 */
[----:B------:R-:W-:-:S07]  /*1e10*/  FSEL R11, R23, -QNAN , P0 ;  /* 0xfff00000170b7808 */ /* 0x000fce0000000000 */
.L_x_26:
[----:B------:R-:W0:Y:S01]  /*1e20*/  MUFU.RCP64H R25, 13 ;  /* 0x402a000000197908 */ /* 0x000e220000001800 */
[----:B------:R-:W-:Y:S01]  /*1e30*/  IMAD.MOV.U32 R28, RZ, RZ, 0x0 ;  /* 0x00000000ff1c7424 */ /* 0x000fe200078e00ff */
[----:B------:R-:W-:Y:S01]  /*1e40*/  MOV R24, 0x1 ;  /* 0x0000000100187802 */ /* 0x000fe20000000f00 */
[----:B------:R-:W-:Y:S01]  /*1e50*/  IMAD.MOV.U32 R29, RZ, RZ, 0x402a0000 ;  /* 0x402a0000ff1d7424 */ /* 0x000fe200078e00ff */
[----:B------:R-:W-:Y:S01]  /*1e60*/  UMOV UR6, 0xbaaafad3 ;  /* 0xbaaafad300067882 */ /* 0x000fe20000000000 */
[----:B------:R-:W-:Y:S02]  /*1e70*/  UMOV UR7, 0x3c695355 ;  /* 0x3c69535500077882 */ /* 0x000fe40000000000 */
[----:B------:R-:W-:Y:S01]  /*1e80*/  DMUL R22, R10, UR6 ;  /* 0x000000060a167c28 */ /* 0x000fe20008000000 */
[----:B------:R-:W-:Y:S01]  /*1e90*/  UMOV UR6, 0x1526e50e ;  /* 0x1526e50e00067882 */ /* 0x000fe20000000000 */
[----:B------:R-:W-:-:S06]  /*1ea0*/  UMOV UR7, 0x3fdbcb7b ;  /* 0x3fdbcb7b00077882 */ /* 0x000fcc0000000000 */
[----:B------:R-:W-:Y:S02]  /*1eb0*/  DFMA R22, R10, UR6, R22 ;  /* 0x000000060a167c2b */ /* 0x000fe40008000016 */
[----:B0-----:R-:W-:-:S06]  /*1ec0*/  DFMA R26, R24, -R28, 1 ;  /* 0x3ff00000181a742b */ /* 0x001fcc000000081c */
[----:B------:R-:W-:Y:S02]  /*1ed0*/  DADD R22, R22, -2 ;  /* 0xc000000016167429 */ /* 0x000fe40000000000 */
[----:B------:R-:W-:-:S08]  /*1ee0*/  DFMA R26, R26, R26, R26 ;  /* 0x0000001a1a1a722b */ /* 0x000fd0000000001a */
[----:B------:R-:W-:-:S08]  /*1ef0*/  DFMA R26, R24, R26, R24 ;  /* 0x0000001a181a722b */ /* 0x000fd00000000018 */
[----:B------:R-:W-:Y:S02]  /*1f00*/  DFMA R10, R26, -R28, 1 ;  /* 0x3ff000001a0a742b */ /* 0x000fe4000000081c */
[----:B------:R-:W-:-:S06]  /*1f10*/  DMUL R28, R22, 99 ;  /* 0x4058c000161c7828 */ /* 0x000fcc0000000000 */
[----:B------:R-:W-:-:S04]  /*1f20*/  DFMA R10, R26, R10, R26 ;  /* 0x0000000a1a0a722b */ /* 0x000fc8000000001a */
[----:B------:R-:W-:-:S04]  /*1f30*/  FSETP.GEU.AND P1, PT, |R29|, 6.5827683646048100446e-37, PT ;  /* 0x036000001d00780b */ /* 0x000fc80003f2e200 */
[----:B------:R-:W-:-:S08]  /*1f40*/  DMUL R22, R28, R10 ;  /* 0x0000000a1c167228 */ /* 0x000fd00000000000 */
[----:B------:R-:W-:-:S08]  /*1f50*/  DFMA R24, R22, -13, R28 ;  /* 0xc02a00001618782b */ /* 0x000fd0000000001c */
[----:B------:R-:W-:-:S10]  /*1f60*/  DFMA R10, R10, R24, R22 ;  /* 0x000000180a0a722b */ /* 0x000fd40000000016 */
[----:B------:R-:W-:-:S05]  /*1f70*/  FFMA R9, RZ, 2.65625, R11 ;  /* 0x402a0000ff097823 */ /* 0x000fca000000000b */
        /* <DEDUP_REMOVED lines=8> */
[----:B------:R-:W-:Y:S02]  /*2000*/  IMAD.MOV.U32 R10, RZ, RZ, R22 ;  /* 0x000000ffff0a7224 */ /* 0x000fe400078e0016 */
[----:B------:R-:W-:-:S07]  /*2010*/  IMAD.MOV.U32 R11, RZ, RZ, R23 ;  /* 0x000000ffff0b7224 */ /* 0x000fce00078e0017 */
.L_x_27:
[----:B------:R-:W0:Y:S01]  /*2020*/  MUFU.RCP64H R27, 100 ;  /* 0x40590000001b7908 */ /* 0x000e220000001800 */
[----:B------:R-:W-:Y:S01]  /*2030*/  IMAD.MOV.U32 R22, RZ, RZ, 0x0 ;  /* 0x00000000ff167424 */ /* 0x000fe200078e00ff */
[----:B------:R-:W-:Y:S01]  /*2040*/  MOV R23, 0x40590000 ;  /* 0x4059000000177802 */ /* 0x000fe20000000f00 */
[----:B------:R-:W-:Y:S02]  /*2050*/  IMAD.MOV.U32 R26, RZ, RZ, 0x1 ;  /* 0x00000001ff1a7424 */ /* 0x000fe400078e00ff */
        /* <DEDUP_REMOVED lines=9> */
[----:B0-----:R-:W-:-:S06]  /*20f0*/  DADD R26, R24, 0.5 ;  /* 0x3fe00000181a7429 */ /* 0x001fcc0000000000 */
[----:B------:R-:W-:-:S04]  /*2100*/  DFMA R28, R28, R22, R28 ;  /* 0x000000161c1c722b */ /* 0x000fc8000000001c */
[----:B------:R-:W-:-:S04]  /*2110*/  FSETP.GEU.AND P1, PT, |R27|, 6.5827683646048100446e-37, PT ;  /* 0x036000001b00780b */ /* 0x000fc80003f2e200 */
[----:B------:R-:W-:-:S08]  /*2120*/  DMUL R10, R28, R26 ;  /* 0x0000001a1c0a7228 */ /* 0x000fd00000000000 */
[----:B------:R-:W-:-:S08]  /*2130*/  DFMA R22, R10, -100, R26 ;  /* 0xc05900000a16782b */ /* 0x000fd0000000001a */
[----:B------:R-:W-:-:S10]  /*2140*/  DFMA R10, R28, R22, R10 ;  /* 0x000000161c0a722b */ /* 0x000fd4000000000a */
[----:B------:R-:W-:-:S05]  /*2150*/  FFMA R9, RZ, 3.390625, R11 ;  /* 0x40590000ff097823 */ /* 0x000fca000000000b */
[----:B------:R-:W-:-:S13]  /*2160*/  FSETP.GT.AND P0, PT, |R9|, 1.469367938527859385e-39, PT ;  /* 0x001000000900780b */ /* 0x000fda0003f04200 */
[----:B------:R-:W-:Y:S05]  /*2170*/  @P0 BRA P1, `(.L_x_28) ;  /* 0x0000000000180947 */ /* 0x000fea0000800000 */
[----:B------:R-:W-:Y:S01]  /*2180*/  MOV R24, RZ ;  /* 0x000000ff00187202 */ /* 0x000fe20000000f00 */
[----:B------:R-:W-:Y:S01]  /*2190*/  IMAD.MOV.U32 R25, RZ, RZ, 0x40590000 ;  /* 0x40590000ff197424 */ /* 0x000fe200078e00ff */
[----:B------:R-:W-:-:S07]  /*21a0*/  MOV R38, 0x21c0 ;  /* 0x000021c000267802 */ /* 0x000fce0000000f00 */
[----:B------:R-:W-:Y:S05]  /*21b0*/  CALL.REL.NOINC `($__internal_1_$__cuda_sm20_div_rn_f64_full) ;  /* 0x0000000000547944 */ /* 0x000fea0003c00000 */
[----:B------:R-:W-:Y:S02]  /*21c0*/  IMAD.MOV.U32 R10, RZ, RZ, R22 ;  /* 0x000000ffff0a7224 */ /* 0x000fe400078e0016 */
[----:B------:R-:W-:-:S07]  /*21d0*/  IMAD.MOV.U32 R11, RZ, RZ, R23 ;  /* 0x000000ffff0b7224 */ /* 0x000fce00078e0017 */
.L_x_28:
[----:B------:R-:W0:Y:S01]  /*21e0*/  LDCU UR6, c[0x0][0x380] ;  /* 0x00007000ff0677ac */ /* 0x000e220008000800 */
[----:B------:R-:W0:Y:S01]  /*21f0*/  F2F.F32.F64 R12, R10 ;  /* 0x0000000a000c7310 */ /* 0x000e220000301000 */
[----:B------:R-:W-:Y:S01]  /*2200*/  MOV R9, 0xc2000000 ;  /* 0xc200000000097802 */ /* 0x000fe20000000f00 */
[----:B------:R-:W-:-:S03]  /*2210*/  UMOV UR7, URZ ;  /* 0x000000ff00077c82 */ /* 0x000fc60008000000 */
[----:B0-----:R-:W5:Y:S01]  /*2220*/  TEX.LL RZ, R12, R12, R9, UR6, 3D, 0x1 ;  /* 0x48ff06090c0c7f60 */ /* 0x001f6200089e01ff */
[----:B------:R-:W0:Y:S01]  /*2230*/  LDC.64 R24, c[0x0][0x3a0] ;  /* 0x0000e800ff187b82 */ /* 0x000e220000000a00 */
[----:B------:R-:W-:Y:S02]  /*2240*/  UIADD3 UR10, UP0, UPT, UR10, 0x8, URZ ;  /* 0x000000080a0a7890 */ /* 0x000fe4000ff1e0ff */
[----:B------:R-:W-:Y:S02]  /*2250*/  UIADD3 UR4, UPT, UPT, UR4, 0x1, URZ ;  /* 0x0000000104047890 */ /* 0x000fe4000fffe0ff */
[----:B------:R-:W-:Y:S02]  /*2260*/  UIADD3.X UR11, UPT, UPT, URZ, UR11, URZ, UP0, !UPT ;  /* 0x0000000bff0b7290 */ /* 0x000fe400087fe4ff */
[----:B------:R-:W-:Y:S01]  /*2270*/  UISETP.NE.AND UP0, UPT, UR4, 0x14, UPT ;  /* 0x000000140400788c */ /* 0x000fe2000bf05270 */
[----:B0-----:R-:W-:-:S04]  /*2280*/  IMAD.WIDE.U32 R24, R6, 0x8, R24 ;  /* 0x0000000806187825 */ /* 0x001fc800078e0018 */
[----:B------:R-:W-:Y:S01]  /*2290*/  VIADD R6, R6, 0x1 ;  /* 0x0000000106067836 */ /* 0x000fe20000000000 */
[----:B-----5:R-:W0:Y:S02]  /*22a0*/  F2F.F64.F32 R22, R12 ;  /* 0x0000000c00167310 */ /* 0x020e240000201800 */
[----:B0-----:R0:W-:Y:S01]  /*22b0*/  STG.E.64 desc[UR8][R24.64], R22 ;  /* 0x0000001618007986 */ /* 0x0011e2000c101b08 */
[----:B------:R-:W-:Y:S05]  /*22c0*/  BRA.U UP0, `(.L_x_29) ;  /* 0xffffffe500747547 */ /* 0x000fea000b83ffff */
[----:B------:R-:W-:-:S05]  /*22d0*/  VIADD R0, R0, 0x1 ;  /* 0x0000000100007836 */ /* 0x000fca0000000000 */
[----:B------:R-:W-:-:S13]  /*22e0*/  ISETP.NE.AND P0, PT, R0, 0x14, PT ;  /* 0x000000140000780c */ /* 0x000fda0003f05270 */
[----:B------:R-:W-:Y:S05]  /*22f0*/  @P0 BRA `(.L_x_30) ;  /* 0xffffffe000a80947 */ /* 0x000fea000383ffff */
[----:B------:R-:W-:Y:S05]  /*2300*/  EXIT ;  /* 0x000000000000794d */ /* 0x000fea0003800000 */
        .weak           $__internal_1_$__cuda_sm20_div_rn_f64_full
        .type           $__internal_1_$__cuda_sm20_div_rn_f64_full,@function
        .size           $__internal_1_$__cuda_sm20_div_rn_f64_full,($__internal_2_$__cuda_sm20_dsqrt_rn_f64_mediumpath_v1 - $__internal_1_$__cuda_sm20_div_rn_f64_full)
$__internal_1_$__cuda_sm20_div_rn_f64_full:
[C---:B------:R-:W-:Y:S01]  /*2310*/  FSETP.GEU.AND P0, PT, |R25|.reuse, 1.469367938527859385e-39, PT ;  /* 0x001000001900780b */ /* 0x040fe20003f0e200 */
[----:B------:R-:W-:Y:S01]  /*2320*/  IMAD.MOV.U32 R15, RZ, RZ, 0x1ca00000 ;  /* 0x1ca00000ff0f7424 */ /* 0x000fe200078e00ff */
[C---:B------:R-:W-:Y:S02]  /*2330*/  LOP3.LUT R22, R25.reuse, 0x800fffff, RZ, 0xc0, !PT ;  /* 0x800fffff19167812 */ /* 0x040fe400078ec0ff */
[----:B------:R-:W-:Y:S02]  /*2340*/  MOV R30, 0x1 ;  /* 0x00000001001e7802 */ /* 0x000fe40000000f00 */
[----:B------:R-:W-:Y:S01]  /*2350*/  LOP3.LUT R23, R22, 0x3ff00000, RZ, 0xfc, !PT ;  /* 0x3ff0000016177812 */ /* 0x000fe200078efcff */
[----:B------:R-:W-:Y:S01]  /*2360*/  IMAD.MOV.U32 R22, RZ, RZ, R24 ;  /* 0x000000ffff167224 */ /* 0x000fe200078e0018 */
[----:B------:R-:W-:Y:S02]  /*2370*/  LOP3.LUT R9, R25, 0x7ff00000, RZ, 0xc0, !PT ;  /* 0x7ff0000019097812 */ /* 0x000fe400078ec0ff */
[----:B------:R-:W-:-:S03]  /*2380*/  LOP3.LUT R40, R27, 0x7ff00000, RZ, 0xc0, !PT ;  /* 0x7ff000001b287812 */ /* 0x000fc600078ec0ff */
[----:B------:R-:W-:Y:S01]  /*2390*/  @!P0 DMUL R22, R24, 8.98846567431157953865e+307 ;  /* 0x7fe0000018168828 */ /* 0x000fe20000000000 */
[----:B------:R-:W-:Y:S01]  /*23a0*/  ISETP.GE.U32.AND P1, PT, R40, R9, PT ;  /* 0x000000092800720c */ /* 0x000fe20003f26070 */
[----:B------:R-:W-:-:S03]  /*23b0*/  IMAD.MOV.U32 R39, RZ, RZ, R40 ;  /* 0x000000ffff277224 */ /* 0x000fc600078e0028 */
[----:B------:R-:W-:Y:S01]  /*23c0*/  SEL R33, R15, 0x63400000, !P1 ;  /* 0x634000000f217807 */ /* 0x000fe20004800000 */
[----:B------:R-:W0:Y:S01]  /*23d0*/  MUFU.RCP64H R31, R23 ;  /* 0x00000017001f7308 */ /* 0x000e220000001800 */
[----:B------:R-:W-:Y:S01]  /*23e0*/  FSETP.GEU.AND P1, PT, |R27|, 1.469367938527859385e-39, PT ;  /* 0x001000001b00780b */ /* 0x000fe20003f2e200 */
[----:B0-----:R-:W-:-:S08]  /*23f0*/  DFMA R28, R30, -R22, 1 ;  /* 0x3ff000001e1c742b */ /* 0x001fd00000000816 */
[----:B------:R-:W-:-:S08]  /*2400*/  DFMA R28, R28, R28, R28 ;  /* 0x0000001c1c1c722b */ /* 0x000fd0000000001c */
[----:B------:R-:W-:-:S08]  /*2410*/  DFMA R30, R30, R28, R30 ;  /* 0x0000001c1e1e722b */ /* 0x000fd0000000001e */
[----:B------:R-:W-:-:S08]  /*2420*/  DFMA R28, R30, -R22, 1 ;  /* 0x3ff000001e1c742b */ /* 0x000fd00000000816 */
[----:B------:R-:W-:Y:S01]  /*2430*/  DFMA R28, R30, R28, R30 ;  /* 0x0000001c1e1c722b */ /* 0x000fe2000000001e */
[----:B------:R-:W-:Y:S01]  /*2440*/  LOP3.LUT R31, R33, 0x800fffff, R27, 0xf8, !PT ;  /* 0x800fffff211f7812 */ /* 0x000fe200078ef81b */
[----:B------:R-:W-:Y:S01]  /*2450*/  IMAD.MOV.U32 R30, RZ, RZ, R26 ;  /* 0x000000ffff1e7224 */ /* 0x000fe200078e001a */
[----:B------:R-:W-:Y:S08]  /*2460*/  @P1 BRA `(.L_x_31) ;  /* 0x0000000000201947 */ /* 0x000ff00003800000 */
[----:B------:R-:W-:Y:S02]  /*2470*/  LOP3.LUT R33, R25, 0x7ff00000, RZ, 0xc0, !PT ;  /* 0x7ff0000019217812 */ /* 0x000fe400078ec0ff */
[----:B------:R-:W-:Y:S02]  /*2480*/  MOV R32, RZ ;  /* 0x000000ff00207202 */ /* 0x000fe40000000f00 */
[----:B------:R-:W-:-:S04]  /*2490*/  ISETP.GE.U32.AND P1, PT, R40, R33, PT ;  /* 0x000000212800720c */ /* 0x000fc80003f26070 */
[----:B------:R-:W-:-:S04]  /*24a0*/  SEL R33, R15, 0x63400000, !P1 ;  /* 0x634000000f217807 */ /* 0x000fc80004800000 */
[----:B------:R-:W-:-:S04]  /*24b0*/  LOP3.LUT R33, R33, 0x80000000, R27, 0xf8, !PT ;  /* 0x8000000021217812 */ /* 0x000fc800078ef81b */
[----:B------:R-:W-:-:S06]  /*24c0*/  LOP3.LUT R33, R33, 0x100000, RZ, 0xfc, !PT ;  /* 0x0010000021217812 */ /* 0x000fcc00078efcff */
[----:B------:R-:W-:-:S10]  /*24d0*/  DFMA R30, R30, 2, -R32 ;  /* 0x400000001e1e782b */ /* 0x000fd40000000820 */
[----:B------:R-:W-:-:S07]  /*24e0*/  LOP3.LUT R39, R31, 0x7ff00000, RZ, 0xc0, !PT ;  /* 0x7ff000001f277812 */ /* 0x000fce00078ec0ff */
.L_x_31:
[----:B------:R-:W-:Y:S01]  /*24f0*/  DMUL R32, R28, R30 ;  /* 0x0000001e1c207228 */ /* 0x000fe20000000000 */
[----:B------:R-:W-:-:S07]  /*2500*/  @!P0 LOP3.LUT R9, R23, 0x7ff00000, RZ, 0xc0, !PT ;  /* 0x7ff0000017098812 */ /* 0x000fce00078ec0ff */
[----:B------:R-:W-:-:S08]  /*2510*/  DFMA R34, R32, -R22, R30 ;  /* 0x800000162022722b */ /* 0x000fd0000000001e */
[----:B------:R-:W-:Y:S01]  /*2520*/  DFMA R34, R28, R34, R32 ;  /* 0x000000221c22722b */ /* 0x000fe20000000020 */
[----:B------:R-:W-:-:S05]  /*2530*/  VIADD R28, R39, 0xffffffff ;  /* 0xffffffff271c7836 */ /* 0x000fca0000000000 */
[----:B------:R-:W-:Y:S01]  /*2540*/  ISETP.GT.U32.AND P0, PT, R28, 0x7feffffe, PT ;  /* 0x7feffffe1c00780c */ /* 0x000fe20003f04070 */
[----:B------:R-:W-:-:S05]  /*2550*/  VIADD R28, R9, 0xffffffff ;  /* 0xffffffff091c7836 */ /* 0x000fca0000000000 */
[----:B------:R-:W-:-:S13]  /*2560*/  ISETP.GT.U32.OR P0, PT, R28, 0x7feffffe, P0 ;  /* 0x7feffffe1c00780c */ /* 0x000fda0000704470 */
[----:B------:R-:W-:Y:S05]  /*2570*/  @P0 BRA `(.L_x_32) ;  /* 0x00000000006c0947 */ /* 0x000fea0003800000 */
[----:B------:R-:W-:-:S04]  /*2580*/  LOP3.LUT R27, R25, 0x7ff00000, RZ, 0xc0, !PT ;  /* 0x7ff00000191b7812 */ /* 0x000fc800078ec0ff */
[CC--:B------:R-:W-:Y:S02]  /*2590*/  VIADDMNMX R9, R40.reuse, -R27.reuse, 0xb9600000, !PT ;  /* 0xb960000028097446 */ /* 0x0c0fe4000780091b */
[----:B------:R-:W-:Y:S02]  /*25a0*/  ISETP.GE.U32.AND P0, PT, R40, R27, PT ;  /* 0x0000001b2800720c */ /* 0x000fe40003f06070 */
[----:B------:R-:W-:Y:S02]  /*25b0*/  VIMNMX R9, PT, PT, R9, 0x46a00000, PT ;  /* 0x46a0000009097848 */ /* 0x000fe40003fe0100 */
[----:B------:R-:W-:-:S05]  /*25c0*/  SEL R26, R15, 0x63400000, !P0 ;  /* 0x634000000f1a7807 */ /* 0x000fca0004000000 */
[----:B------:R-:W-:Y:S02]  /*25d0*/  IMAD.IADD R9, R9, 0x1, -R26 ;  /* 0x0000000109097824 */ /* 0x000fe400078e0a1a */
[----:B------:R-:W-:-:S03]  /*25e0*/  IMAD.MOV.U32 R26, RZ, RZ, RZ ;  /* 0x000000ffff1a7224 */ /* 0x000fc600078e00ff */
[----:B------:R-:W-:-:S06]  /*25f0*/  IADD3 R27, PT, PT, R9, 0x7fe00000, RZ ;  /* 0x7fe00000091b7810 */ /* 0x000fcc0007ffe0ff */
[----:B------:R-:W-:-:S10]  /*2600*/  DMUL R28, R34, R26 ;  /* 0x0000001a221c7228 */ /* 0x000fd40000000000 */
[----:B------:R-:W-:-:S13]  /*2610*/  FSETP.GTU.AND P0, PT, |R29|, 1.469367938527859385e-39, PT ;  /* 0x001000001d00780b */ /* 0x000fda0003f0c200 */
[----:B------:R-:W-:Y:S05]  /*2620*/  @P0 BRA `(.L_x_33) ;  /* 0x0000000000940947 */ /* 0x000fea0003800000 */
[----:B------:R-:W-:Y:S01]  /*2630*/  DFMA R22, R34, -R22, R30 ;  /* 0x800000162216722b */ /* 0x000fe2000000001e */
[----:B------:R-:W-:-:S09]  /*2640*/  IMAD.MOV.U32 R26, RZ, RZ, RZ ;  /* 0x000000ffff1a7224 */ /* 0x000fd200078e00ff */
[C---:B------:R-:W-:Y:S02]  /*2650*/  FSETP.NEU.AND P0, PT, R23.reuse, RZ, PT ;  /* 0x000000ff1700720b */ /* 0x040fe40003f0d000 */
[----:B------:R-:W-:-:S04]  /*2660*/  LOP3.LUT R25, R23, 0x80000000, R25, 0x48, !PT ;  /* 0x8000000017197812 */ /* 0x000fc800078e4819 */
[----:B------:R-:W-:-:S07]  /*2670*/  LOP3.LUT R27, R25, R27, RZ, 0xfc, !PT ;  /* 0x0000001b191b7212 */ /* 0x000fce00078efcff */
[----:B------:R-:W-:Y:S05]  /*2680*/  @!P0 BRA `(.L_x_33) ;  /* 0x00000000007c8947 */ /* 0x000fea0003800000 */
[----:B------:R-:W-:Y:S01]  /*2690*/  IMAD.MOV R23, RZ, RZ, -R9 ;  /* 0x000000ffff177224 */ /* 0x000fe200078e0a09 */
[----:B------:R-:W-:Y:S01]  /*26a0*/  MOV R22, RZ ;  /* 0x000000ff00167202 */ /* 0x000fe20000000f00 */
[----:B------:R-:W-:Y:S01]  /*26b0*/  DMUL.RP R26, R34, R26 ;  /* 0x0000001a221a7228 */ /* 0x000fe20000008000 */
[----:B------:R-:W-:-:S04]  /*26c0*/  IADD3 R9, PT, PT, -R9, -0x43300000, RZ ;  /* 0xbcd0000009097810 */ /* 0x000fc80007ffe1ff */
[----:B------:R-:W-:-:S05]  /*26d0*/  DFMA R22, R28, -R22, R34 ;  /* 0x800000161c16722b */ /* 0x000fca0000000022 */
[----:B------:R-:W-:-:S05]  /*26e0*/  LOP3.LUT R25, R27, R25, RZ, 0x3c, !PT ;  /* 0x000000191b197212 */ /* 0x000fca00078e3cff */
[----:B------:R-:W-:-:S04]  /*26f0*/  FSETP.NEU.AND P0, PT, |R23|, R9, PT ;  /* 0x000000091700720b */ /* 0x000fc80003f0d200 */
[----:B------:R-:W-:Y:S02]  /*2700*/  FSEL R28, R26, R28, !P0 ;  /* 0x0000001c1a1c7208 */ /* 0x000fe40004000000 */
[----:B------:R-:W-:Y:S01]  /*2710*/  FSEL R29, R25, R29, !P0 ;  /* 0x0000001d191d7208 */ /* 0x000fe20004000000 */
[----:B------:R-:W-:Y:S06]  /*2720*/  BRA `(.L_x_33) ;  /* 0x0000000000547947 */ /* 0x000fec0003800000 */
.L_x_32:
        /* <DEDUP_REMOVED lines=16> */
.L_x_35:
[----:B------:R-:W-:Y:S01]  /*2830*/  LOP3.LUT R29, R25, 0x80000, RZ, 0xfc, !PT ;  /* 0x00080000191d7812 */ /* 0x000fe200078efcff */
[----:B------:R-:W-:Y:S01]  /*2840*/  IMAD.MOV.U32 R28, RZ, RZ, R24 ;  /* 0x000000ffff1c7224 */ /* 0x000fe200078e0018 */
[----:B------:R-:W-:Y:S06]  /*2850*/  BRA `(.L_x_33) ;  /* 0x0000000000087947 */ /* 0x000fec0003800000 */
.L_x_34:
[----:B------:R-:W-:Y:S01]  /*2860*/  LOP3.LUT R29, R27, 0x80000, RZ, 0xfc, !PT ;  /* 0x000800001b1d7812 */ /* 0x000fe200078efcff */
[----:B------:R-:W-:-:S07]  /*2870*/  IMAD.MOV.U32 R28, RZ, RZ, R26 ;  /* 0x000000ffff1c7224 */ /* 0x000fce00078e001a */
.L_x_33:
[----:B------:R-:W-:Y:S01]  /*2880*/  IMAD.MOV.U32 R39, RZ, RZ, 0x0 ;  /* 0x00000000ff277424 */ /* 0x000fe200078e00ff */
[----:B------:R-:W-:Y:S01]  /*2890*/  MOV R22, R28 ;  /* 0x0000001c00167202 */ /* 0x000fe20000000f00 */
[----:B------:R-:W-:Y:S02]  /*28a0*/  IMAD.MOV.U32 R23, RZ, RZ, R29 ;  /* 0x000000ffff177224 */ /* 0x000fe400078e001d */
[----:B------:R-:W-:Y:S05]  /*28b0*/  RET.REL.NODEC R38 `(_Z23cooling_function_marcelyfPdS_S_) ;  /* 0xffffffd426d07950 */ /* 0x000fea0003c3ffff */
        .weak           $__internal_2_$__cuda_sm20_dsqrt_rn_f64_mediumpath_v1
        .type           $__internal_2_$__cuda_sm20_dsqrt_rn_f64_mediumpath_v1,@function
        .size           $__internal_2_$__cuda_sm20_dsqrt_rn_f64_mediumpath_v1,(.L_x_55 - $__internal_2_$__cuda_sm20_dsqrt_rn_f64_mediumpath_v1)
$__internal_2_$__cuda_sm20_dsqrt_rn_f64_mediumpath_v1:
[----:B------:R-:W-:Y:S01]  /*28c0*/  ISETP.GE.U32.AND P1, PT, R24, -0x3400000, PT ;  /* 0xfcc000001800780c */ /* 0x000fe20003f26070 */
[----:B------:R-:W-:Y:S01]  /*28d0*/  IMAD.MOV.U32 R30, RZ, RZ, R32 ;  /* 0x000000ffff1e7224 */ /* 0x000fe200078e0020 */
[----:B------:R-:W-:Y:S01]  /*28e0*/  MOV R24, R28 ;  /* 0x0000001c00187202 */ /* 0x000fe20000000f00 */
[----:B------:R-:W-:-:S10]  /*28f0*/  IMAD.MOV.U32 R25, RZ, RZ, R29 ;  /* 0x000000ffff197224 */ /* 0x000fd400078e001d */
[----:B------:R-:W-:Y:S05]  /*2900*/  @!P1 BRA `(.L_x_36) ;  /* 0x0000000000209947 */ /* 0x000fea0003800000 */
[----:B------:R-:W-:-:S10]  /*2910*/  DFMA.RM R24, R24, R30, R26 ;  /* 0x0000001e1818722b */ /* 0x000fd4000000401a */
[----:B------:R-:W-:-:S05]  /*2920*/  IADD3 R26, P1, PT, R24, 0x1, RZ ;  /* 0x00000001181a7810 */ /* 0x000fca0007f3e0ff */
[----:B------:R-:W-:-:S06]  /*2930*/  IMAD.X R27, RZ, RZ, R25, P1 ;  /* 0x000000ffff1b7224 */ /* 0x000fcc00008e0619 */
[----:B------:R-:W-:-:S08]  /*2940*/  DFMA.RP R22, -R24, R26, R22 ;  /* 0x0000001a1816722b */ /* 0x000fd00000008116 */
[----:B------:R-:W-:-:S06]  /*2950*/  DSETP.GT.AND P1, PT, R22, RZ, PT ;  /* 0x000000ff1600722a */ /* 0x000fcc0003f24000 */
[----:B------:R-:W-:Y:S02]  /*2960*/  FSEL R24, R26, R24, P1 ;  /* 0x000000181a187208 */ /* 0x000fe40000800000 */
[----:B------:R-:W-:Y:S01]  /*2970*/  FSEL R25, R27, R25, P1 ;  /* 0x000000191b197208 */ /* 0x000fe20000800000 */
[----:B------:R-:W-:Y:S06]  /*2980*/  BRA `(.L_x_37) ;  /* 0x0000000000647947 */ /* 0x000fec0003800000 */
.L_x_36:
[----:B------:R-:W-:-:S14]  /*2990*/  DSETP.NE.AND P1, PT, R22, RZ, PT ;  /* 0x000000ff1600722a */ /* 0x000fdc0003f25000 */
[----:B------:R-:W-:Y:S05]  /*29a0*/  @!P1 BRA `(.L_x_38) ;  /* 0x0000000000589947 */ /* 0x000fea0003800000 */
[----:B------:R-:W-:-:S13]  /*29b0*/  ISETP.GE.AND P1, PT, R23, RZ, PT ;  /* 0x000000ff1700720c */ /* 0x000fda0003f26270 */
[----:B------:R-:W-:Y:S01]  /*29c0*/  @!P1 IMAD.MOV.U32 R24, RZ, RZ, 0x0 ;  /* 0x00000000ff189424 */ /* 0x000fe200078e00ff */
[----:B------:R-:W-:Y:S01]  /*29d0*/  @!P1 MOV R25, 0xfff80000 ;  /* 0xfff8000000199802 */ /* 0x000fe20000000f00 */
[----:B------:R-:W-:Y:S06]  /*29e0*/  @!P1 BRA `(.L_x_37) ;  /* 0x00000000004c9947 */ /* 0x000fec0003800000 */
[----:B------:R-:W-:-:S13]  /*29f0*/  ISETP.GT.AND P1, PT, R23, 0x7fefffff, PT ;  /* 0x7fefffff1700780c */ /* 0x000fda0003f24270 */
[----:B------:R-:W-:Y:S05]  /*2a00*/  @P1 BRA `(.L_x_38) ;  /* 0x0000000000401947 */ /* 0x000fea0003800000 */
[----:B------:R-:W-:Y:S01]  /*2a10*/  DMUL R22, R22, 8.11296384146066816958e+31 ;  /* 0x4690000016167828 */ /* 0x000fe20000000000 */
[----:B------:R-:W-:Y:S02]  /*2a20*/  IMAD.MOV.U32 R24, RZ, RZ, RZ ;  /* 0x000000ffff187224 */ /* 0x000fe400078e00ff */
[----:B------:R-:W-:Y:S02]  /*2a30*/  IMAD.MOV.U32 R28, RZ, RZ, 0x0 ;  /* 0x00000000ff1c7424 */ /* 0x000fe400078e00ff */
[----:B------:R-:W-:Y:S01]  /*2a40*/  IMAD.MOV.U32 R29, RZ, RZ, 0x3fd80000 ;  /* 0x3fd80000ff1d7424 */ /* 0x000fe200078e00ff */
[----:B------:R-:W0:Y:S02]  /*2a50*/  MUFU.RSQ64H R25, R23 ;  /* 0x0000001700197308 */ /* 0x000e240000001c00 */
[----:B0-----:R-:W-:-:S08]  /*2a60*/  DMUL R26, R24, R24 ;  /* 0x00000018181a7228 */ /* 0x001fd00000000000 */
[----:B------:R-:W-:-:S08]  /*2a70*/  DFMA R26, R22, -R26, 1 ;  /* 0x3ff00000161a742b */ /* 0x000fd0000000081a */
[----:B------:R-:W-:Y:S02]  /*2a80*/  DFMA R28, R26, R28, 0.5 ;  /* 0x3fe000001a1c742b */ /* 0x000fe4000000001c */
[----:B------:R-:W-:-:S08]  /*2a90*/  DMUL R26, R24, R26 ;  /* 0x0000001a181a7228 */ /* 0x000fd00000000000 */
[----:B------:R-:W-:-:S08]  /*2aa0*/  DFMA R26, R28, R26, R24 ;  /* 0x0000001a1c1a722b */ /* 0x000fd00000000018 */
[----:B------:R-:W-:Y:S02]  /*2ab0*/  DMUL R24, R22, R26 ;  /* 0x0000001a16187228 */ /* 0x000fe40000000000 */
[----:B------:R-:W-:-:S06]  /*2ac0*/  IADD3 R27, PT, PT, R27, -0x100000, RZ ;  /* 0xfff000001b1b7810 */ /* 0x000fcc0007ffe0ff */
[----:B------:R-:W-:-:S08]  /*2ad0*/  DFMA R28, R24, -R24, R22 ;  /* 0x80000018181c722b */ /* 0x000fd00000000016 */
[----:B------:R-:W-:-:S10]  /*2ae0*/  DFMA R24, R26, R28, R24 ;  /* 0x0000001c1a18722b */ /* 0x000fd40000000018 */
[----:B------:R-:W-:Y:S01]  /*2af0*/  VIADD R25, R25, 0xfcb00000 ;  /* 0xfcb0000019197836 */ /* 0x000fe20000000000 */
[----:B------:R-:W-:Y:S06]  /*2b00*/  BRA `(.L_x_37) ;  /* 0x0000000000047947 */ /* 0x000fec0003800000 */
.L_x_38:
[----:B------:R-:W-:-:S11]  /*2b10*/  DADD R24, R22, R22 ;  /* 0x0000000016187229 */ /* 0x000fd60000000016 */
.L_x_37:
[----:B------:R-:W-:-:S04]  /*2b20*/  IMAD.MOV.U32 R13, RZ, RZ, 0x0 ;  /* 0x00000000ff0d7424 */ /* 0x000fc800078e00ff */
[----:B------:R-:W-:Y:S05]  /*2b30*/  RET.REL.NODEC R12 `(_Z23cooling_function_marcelyfPdS_S_) ;  /* 0xffffffd40c307950 */ /* 0x000fea0003c3ffff */
.L_x_39:
        /* <DEDUP_REMOVED lines=12> */
.L_x_55:


//--------------------- .text._Z16cooling_functionyffffPf --------------------------
	.section	.text._Z16cooling_functionyffffPf,"ax",@progbits
	.align	128
        .global         _Z16cooling_functionyffffPf
        .type           _Z16cooling_functionyffffPf,@function
        .size           _Z16cooling_functionyffffPf,(.L_x_56 - _Z16cooling_functionyffffPf)
        .other          _Z16cooling_functionyffffPf,@"STO_CUDA_ENTRY STV_DEFAULT"
_Z16cooling_functionyffffPf:
.text._Z16cooling_functionyffffPf:
[----:B------:R-:W0:Y:S01]  /*0000*/  LDC R1, c[0x0][0x37c] ;  /* 0x0000df00ff017b82 */ /* 0x000e220000000800 */
[----:B------:R-:W1:Y:S01]  /*0010*/  MUFU.RCP64H R5, 3 ;  /* 0x4008000000057908 */ /* 0x000e620000001800 */
[----:B------:R-:W2:Y:S01]  /*0020*/  LDCU UR4, c[0x0][0x388] ;  /* 0x00007100ff0477ac */ /* 0x000ea20008000800 */
[----:B------:R-:W-:Y:S02]  /*0030*/  IMAD.MOV.U32 R8, RZ, RZ, 0x0 ;  /* 0x00000000ff087424 */ /* 0x000fe400078e00ff */
[----:B------:R-:W-:Y:S01]  /*0040*/  IMAD.MOV.U32 R9, RZ, RZ, 0x40080000 ;  /* 0x40080000ff097424 */ /* 0x000fe200078e00ff */
[----:B------:R-:W3:Y:S01]  /*0050*/  LDCU UR5, c[0x0][0x2fc] ;  /* 0x00005f80ff0577ac */ /* 0x000ee20008000800 */
[----:B------:R-:W-:Y:S02]  /*0060*/  IMAD.MOV.U32 R4, RZ, RZ, 0x1 ;  /* 0x00000001ff047424 */ /* 0x000fe400078e00ff */
[----:B0-----:R-:W-:-:S04]  /*0070*/  VIADD R1, R1, 0xffffffe8 ;  /* 0xffffffe801017836 */ /* 0x001fc80000000000 */
[----:B-1----:R-:W-:Y:S01]  /*0080*/  DFMA R6, R4, -R8, 1 ;  /* 0x3ff000000406742b */ /* 0x002fe20000000808 */
[----:B--2---:R-:W0:Y:S01]  /*0090*/  F2F.F64.F32 R2, UR4 ;  /* 0x0000000400027d10 */ /* 0x004e220008201800 */
[----:B------:R-:W1:Y:S06]  /*00a0*/  LDCU UR4, c[0x0][0x2f8] ;  /* 0x00005f00ff0477ac */ /* 0x000e6c0008000800 */
[----:B------:R-:W-:-:S08]  /*00b0*/  DFMA R6, R6, R6, R6 ;  /* 0x000000060606722b */ /* 0x000fd00000000006 */
[----:B------:R-:W-:Y:S02]  /*00c0*/  DFMA R6, R4, R6, R4 ;  /* 0x000000060406722b */ /* 0x000fe40000000004 */
[----:B0-----:R-:W-:Y:S01]  /*00d0*/  DADD R2, R2, -5 ;  /* 0xc014000002027429 */ /* 0x001fe20000000000 */
[----:B-1----:R-:W-:-:S05]  /*00e0*/  IADD3 R19, P2, PT, R1, UR4, RZ ;  /* 0x0000000401137c10 */ /* 0x002fca000ff5e0ff */
[----:B------:R-:W-:Y:S02]  /*00f0*/  DFMA R4, R6, -R8, 1 ;  /* 0x3ff000000604742b */ /* 0x000fe40000000808 */
[C---:B------:R-:W-:Y:S02]  /*0100*/  DMUL R10, R2.reuse, 99 ;  /* 0x4058c000020a7828 */ /* 0x040fe40000000000 */
[----:B------:R-:W-:Y:S01]  /*0110*/  DSETP.GT.AND P1, PT, R2, RZ, PT ;  /* 0x000000ff0200722a */ /* 0x000fe20003f24000 */
[----:B---3--:R-:W-:-:S03]  /*0120*/  IMAD.X R2, RZ, RZ, UR5, P2 ;  /* 0x00000005ff027e24 */ /* 0x008fc600090e06ff */
[----:B------:R-:W-:-:S04]  /*0130*/  DFMA R4, R6, R4, R6 ;  /* 0x000000040604722b */ /* 0x000fc80000000006 */
[----:B------:R-:W-:-:S04]  /*0140*/  FSETP.GEU.AND P3, PT, |R11|, 6.5827683646048100446e-37, PT ;  /* 0x036000000b00780b */ /* 0x000fc80003f6e200 */
[----:B------:R-:W-:-:S08]  /*0150*/  DMUL R6, R10, R4 ;  /* 0x000000040a067228 */ /* 0x000fd00000000000 */
[----:B------:R-:W-:-:S08]  /*0160*/  DFMA R8, R6, -3, R10 ;  /* 0xc00800000608782b */ /* 0x000fd0000000000a */
[----:B------:R-:W-:Y:S01]  /*0170*/  DFMA R6, R4, R8, R6 ;  /* 0x000000080406722b */ /* 0x000fe20000000006 */
[----:B------:R-:W-:-:S09]  /*0180*/  IMAD.MOV.U32 R4, RZ, RZ, RZ ;  /* 0x000000ffff047224 */ /* 0x000fd200078e00ff */
[----:B------:R-:W-:-:S05]  /*0190*/  FFMA R0, RZ, 2.125, R7 ;  /* 0x40080000ff007823 */ /* 0x000fca0000000007 */
[----:B------:R-:W-:-:S13]  /*01a0*/  FSETP.GT.AND P0, PT, |R0|, 1.469367938527859385e-39, PT ;  /* 0x001000000000780b */ /* 0x000fda0003f04200 */
[----:B------:R-:W-:Y:S05]  /*01b0*/  @P0 BRA P3, `(.L_x_40) ;  /* 0x0000000000140947 */ /* 0x000fea0001800000 */
[----:B------:R-:W-:Y:S01]  /*01c0*/  IMAD.MOV.U32 R5, RZ, RZ, 0x40080000 ;  /* 0x40080000ff057424 */ /* 0x000fe200078e00ff */
[----:B------:R-:W-:-:S07]  /*01d0*/  MOV R0, 0x1f0 ;  /* 0x000001f000007802 */ /* 0x000fce0000000f00 */
[----:B------:R-:W-:Y:S05]  /*01e0*/  CALL.REL.NOINC `($__internal_3_$__cuda_sm20_div_rn_f64_full) ;  /* 0x00000008000c7944 */ /* 0x000fea0003c00000 */
[----:B------:R-:W-:Y:S02]  /*01f0*/  IMAD.MOV.U32 R6, RZ, RZ, R8 ;  /* 0x000000ffff067224 */ /* 0x000fe400078e0008 */
[----:B------:R-:W-:-:S07]  /*0200*/  IMAD.MOV.U32 R7, RZ, RZ, R9 ;  /* 0x000000ffff077224 */ /* 0x000fce00078e0009 */
.L_x_40:
[----:B------:R-:W0:Y:S01]  /*0210*/  MUFU.RCP64H R9, 23 ;  /* 0x4037000000097908 */ /* 0x000e220000001800 */
[----:B------:R-:W1:Y:S01]  /*0220*/  LDCU UR4, c[0x0][0x390] ;  /* 0x00007200ff0477ac */ /* 0x000e620008000800 */
[----:B------:R-:W-:Y:S02]  /*0230*/  IMAD.MOV.U32 R14, RZ, RZ, 0x0 ;  /* 0x00000000ff0e7424 */ /* 0x000fe400078e00ff */
[----:B------:R-:W-:Y:S02]  /*0240*/  IMAD.MOV.U32 R15, RZ, RZ, 0x40370000 ;  /* 0x40370000ff0f7424 */ /* 0x000fe400078e00ff */
[----:B------:R-:W-:Y:S02]  /*0250*/  IMAD.MOV.U32 R8, RZ, RZ, 0x1 ;  /* 0x00000001ff087424 */ /* 0x000fe400078e00ff */
[----:B------:R-:W-:Y:S04]  /*0260*/  FRND.F64.FLOOR R6, R6 ;  /* 0x0000000600067313 */ /* 0x000fe80000305800 */
[----:B0-----:R-:W-:-:S04]  /*0270*/  DFMA R10, R8, -R14, 1 ;  /* 0x3ff00000080a742b */ /* 0x001fc8000000080e */
[----:B-1----:R-:W0:Y:S04]  /*0280*/  F2F.F64.F32 R12, UR4 ;  /* 0x00000004000c7d10 */ /* 0x002e280008201800 */
[----:B------:R-:W-:-:S08]  /*0290*/  DFMA R10, R10, R10, R10 ;  /* 0x0000000a0a0a722b */ /* 0x000fd0000000000a */
[----:B------:R-:W-:Y:S02]  /*02a0*/  DFMA R8, R8, R10, R8 ;  /* 0x0000000a0808722b */ /* 0x000fe40000000008 */
[----:B0-----:R-:W-:-:S06]  /*02b0*/  DADD R12, R12, -2 ;  /* 0xc00000000c0c7429 */ /* 0x001fcc0000000000 */
[----:B------:R-:W-:Y:S02]  /*02c0*/  DFMA R14, R8, -R14, 1 ;  /* 0x3ff00000080e742b */ /* 0x000fe4000000080e */
[----:B------:R-:W-:-:S06]  /*02d0*/  DMUL R10, R12, 99 ;  /* 0x4058c0000c0a7828 */ /* 0x000fcc0000000000 */
[----:B------:R-:W-:Y:S02]  /*02e0*/  DFMA R8, R8, R14, R8 ;  /* 0x0000000e0808722b */ /* 0x000fe40000000008 */
[----:B------:R-:W-:Y:S02]  /*02f0*/  DADD R14, R6, 0.5 ;  /* 0x3fe00000060e7429 */ /* 0x000fe40000000000 */
[----:B------:R-:W-:-:S04]  /*0300*/  FSETP.GEU.AND P2, PT, |R11|, 6.5827683646048100446e-37, PT ;  /* 0x036000000b00780b */ /* 0x000fc80003f4e200 */
[----:B------:R-:W-:-:S04]  /*0310*/  DMUL R16, R10, R8 ;  /* 0x000000080a107228 */ /* 0x000fc80000000000 */
[----:B------:R-:W-:Y:S02]  /*0320*/  FSEL R14, R14, RZ, P1 ;  /* 0x000000ff0e0e7208 */ /* 0x000fe40000800000 */
[----:B------:R-:W-:Y:S01]  /*0330*/  FSEL R15, R15, 1.75, P1 ;  /* 0x3fe000000f0f7808 */ /* 0x000fe20000800000 */
[----:B------:R-:W-:Y:S02]  /*0340*/  DSETP.GT.AND P1, PT, R12, RZ, PT ;  /* 0x000000ff0c00722a */ /* 0x000fe40003f24000 */
[----:B------:R-:W-:Y:S01]  /*0350*/  DFMA R20, R16, -23, R10 ;  /* 0xc03700001014782b */ /* 0x000fe2000000000a */
[----:B------:R0:W1:Y:S07]  /*0360*/  F2F.F32.F64 R18, R14 ;  /* 0x0000000e00127310 */ /* 0x00006e0000301000 */
[----:B------:R-:W-:-:S10]  /*0370*/  DFMA R8, R8, R20, R16 ;  /* 0x000000140808722b */ /* 0x000fd40000000010 */
[----:B------:R-:W-:-:S05]  /*0380*/  FFMA R0, RZ, 2.859375, R9 ;  /* 0x40370000ff007823 */ /* 0x000fca0000000009 */
[----:B------:R-:W-:-:S13]  /*0390*/  FSETP.GT.AND P0, PT, |R0|, 1.469367938527859385e-39, PT ;  /* 0x001000000000780b */ /* 0x000fda0003f04200 */
[----:B01----:R-:W-:Y:S05]  /*03a0*/  @P0 BRA P2, `(.L_x_41) ;  /* 0x00000000000c0947 */ /* 0x003fea0001000000 */
[----:B------:R-:W-:Y:S01]  /*03b0*/  IMAD.MOV.U32 R5, RZ, RZ, 0x40370000 ;  /* 0x40370000ff057424 */ /* 0x000fe200078e00ff */
[----:B------:R-:W-:-:S07]  /*03c0*/  MOV R0, 0x3e0 ;  /* 0x000003e000007802 */ /* 0x000fce0000000f00 */
[----:B------:R-:W-:Y:S05]  /*03d0*/  CALL.REL.NOINC `($__internal_3_$__cuda_sm20_div_rn_f64_full) ;  /* 0x0000000400907944 */ /* 0x000fea0003c00000 */
.L_x_41:
[----:B------:R-:W0:Y:S01]  /*03e0*/  MUFU.RCP64H R7, 10 ;  /* 0x4024000000077908 */ /* 0x000e220000001800 */
[----:B------:R-:W-:Y:S01]  /*03f0*/  IMAD.MOV.U32 R14, RZ, RZ, 0x0 ;  /* 0x00000000ff0e7424 */ /* 0x000fe200078e00ff */
[----:B------:R-:W1:Y:S01]  /*0400*/  LDCU UR4, c[0x0][0x38c] ;  /* 0x00007180ff0477ac */ /* 0x000e620008000800 */
[----:B------:R-:W-:Y:S02]  /*0410*/  IMAD.MOV.U32 R15, RZ, RZ, 0x40240000 ;  /* 0x40240000ff0f7424 */ /* 0x000fe400078e00ff */
[----:B------:R-:W-:-:S03]  /*0420*/  IMAD.MOV.U32 R6, RZ, RZ, 0x1 ;  /* 0x00000001ff067424 */ /* 0x000fc600078e00ff */
[----:B------:R-:W2:Y:S03]  /*0430*/  FRND.F64.FLOOR R8, R8 ;  /* 0x0000000800087313 */ /* 0x000ea60000305800 */
[----:B0-----:R-:W-:Y:S01]  /*0440*/  DFMA R10, R6, -R14, 1 ;  /* 0x3ff00000060a742b */ /* 0x001fe2000000080e */
[----:B--2---:R-:W-:-:S07]  /*0450*/  FSEL R16, R8, RZ, P1 ;  /* 0x000000ff08107208 */ /* 0x004fce0000800000 */
[----:B------:R-:W-:Y:S01]  /*0460*/  DFMA R12, R10, R10, R10 ;  /* 0x0000000a0a0c722b */ /* 0x000fe2000000000a */
[----:B------:R-:W-:Y:S01]  /*0470*/  FSEL R17, R9, RZ, P1 ;  /* 0x000000ff09117208 */ /* 0x000fe20000800000 */
[----:B-1----:R-:W0:Y:S06]  /*0480*/  F2F.F64.F32 R10, UR4 ;  /* 0x00000004000a7d10 */ /* 0x002e2c0008201800 */
[----:B------:R-:W-:-:S08]  /*0490*/  DFMA R12, R6, R12, R6 ;  /* 0x0000000c060c722b */ /* 0x000fd00000000006 */
[----:B------:R-:W-:Y:S02]  /*04a0*/  DFMA R6, R12, -R14, 1 ;  /* 0x3ff000000c06742b */ /* 0x000fe4000000080e */
[----:B0-----:R-:W-:-:S06]  /*04b0*/  DMUL R10, R10, 99 ;  /* 0x4058c0000a0a7828 */ /* 0x001fcc0000000000 */
        /* <DEDUP_REMOVED lines=10> */
[----:B------:R-:W-:Y:S05]  /*0560*/  CALL.REL.NOINC `($__internal_3_$__cuda_sm20_div_rn_f64_full) ;  /* 0x00000004002c7944 */ /* 0x000fea0003c00000 */
[----:B------:R-:W-:Y:S02]  /*0570*/  IMAD.MOV.U32 R6, RZ, RZ, R8 ;  /* 0x000000ffff067224 */ /* 0x000fe400078e0008 */
[----:B------:R-:W-:-:S07]  /*0580*/  IMAD.MOV.U32 R7, RZ, RZ, R9 ;  /* 0x000000ffff077224 */ /* 0x000fce00078e0009 */
.L_x_42:
[----:B------:R-:W0:Y:S01]  /*0590*/  MUFU.RCP64H R9, 13 ;  /* 0x402a000000097908 */ /* 0x000e220000001800 */
[----:B------:R-:W1:Y:S01]  /*05a0*/  LDCU UR4, c[0x0][0x394] ;  /* 0x00007280ff0477ac */ /* 0x000e620008000800 */
[----:B------:R-:W-:Y:S02]  /*05b0*/  IMAD.MOV.U32 R14, RZ, RZ, 0x0 ;  /* 0x00000000ff0e7424 */ /* 0x000fe400078e00ff */
[----:B------:R-:W-:Y:S01]  /*05c0*/  IMAD.MOV.U32 R15, RZ, RZ, 0x402a0000 ;  /* 0x402a0000ff0f7424 */ /* 0x000fe200078e00ff */
[----:B------:R-:W2:Y:S01]  /*05d0*/  LDCU.64 UR6, c[0x0][0x358] ;  /* 0x00006b00ff0677ac */ /* 0x000ea20008000a00 */
[----:B------:R-:W-:Y:S02]  /*05e0*/  IMAD.MOV.U32 R8, RZ, RZ, 0x1 ;  /* 0x00000001ff087424 */ /* 0x000fe400078e00ff */
[----:B------:R-:W3:Y:S04]  /*05f0*/  FRND.F64.FLOOR R6, R6 ;  /* 0x0000000600067313 */ /* 0x000ee80000305800 */
[----:B0-----:R-:W-:-:S04]  /*0600*/  DFMA R10, R8, -R14, 1 ;  /* 0x3ff00000080a742b */ /* 0x001fc8000000080e */
[----:B-1----:R-:W0:Y:S01]  /*0610*/  F2F.F64.F32 R12, UR4 ;  /* 0x00000004000c7d10 */ /* 0x002e220008201800 */
[----:B---3--:R-:W-:-:S03]  /*0620*/  DFMA R16, R6, 100, R16 ;  /* 0x405900000610782b */ /* 0x008fc60000000010 */
[----:B------:R-:W-:-:S05]  /*0630*/  DFMA R10, R10, R10, R10 ;  /* 0x0000000a0a0a722b */ /* 0x000fca000000000a */
[----:B------:R-:W-:-:S03]  /*0640*/  DADD R16, R16, 0.5 ;  /* 0x3fe0000010107429 */ /* 0x000fc60000000000 */
[----:B------:R-:W-:Y:S02]  /*0650*/  DFMA R8, R8, R10, R8 ;  /* 0x0000000a0808722b */ /* 0x000fe40000000008 */
[----:B0-----:R-:W-:-:S06]  /*0660*/  DADD R12, R12, -2 ;  /* 0xc00000000c0c7429 */ /* 0x001fcc0000000000 */
[----:B------:R-:W-:Y:S01]  /*0670*/  DFMA R14, R8, -R14, 1 ;  /* 0x3ff00000080e742b */ /* 0x000fe2000000080e */
[----:B------:R0:W1:Y:S01]  /*0680*/  F2F.F32.F64 R17, R16 ;  /* 0x0000001000117310 */ /* 0x0000620000301000 */
[C---:B------:R-:W-:Y:S02]  /*0690*/  DMUL R10, R12.reuse, 99 ;  /* 0x4058c0000c0a7828 */ /* 0x040fe40000000000 */
[----:B------:R-:W-:-:S04]  /*06a0*/  DSETP.GT.AND P1, PT, R12, RZ, PT ;  /* 0x000000ff0c00722a */ /* 0x000fc80003f24000 */
[----:B------:R-:W-:-:S04]  /*06b0*/  DFMA R8, R8, R14, R8 ;  /* 0x0000000e0808722b */ /* 0x000fc80000000008 */
[----:B------:R-:W-:-:S04]  /*06c0*/  FSETP.GEU.AND P2, PT, |R11|, 6.5827683646048100446e-37, PT ;  /* 0x036000000b00780b */ /* 0x000fc80003f4e200 */
[----:B------:R-:W-:-:S08]  /*06d0*/  DMUL R14, R10, R8 ;  /* 0x000000080a0e7228 */ /* 0x000fd00000000000 */
[----:B------:R-:W-:-:S08]  /*06e0*/  DFMA R20, R14, -13, R10 ;  /* 0xc02a00000e14782b */ /* 0x000fd0000000000a */
[----:B------:R-:W-:-:S10]  /*06f0*/  DFMA R8, R8, R20, R14 ;  /* 0x000000140808722b */ /* 0x000fd4000000000e */
[----:B------:R-:W-:-:S05]  /*0700*/  FFMA R0, RZ, 2.65625, R9 ;  /* 0x402a0000ff007823 */ /* 0x000fca0000000009 */
[----:B------:R-:W-:-:S13]  /*0710*/  FSETP.GT.AND P0, PT, |R0|, 1.469367938527859385e-39, PT ;  /* 0x001000000000780b */ /* 0x000fda0003f04200 */
[----:B012---:R-:W-:Y:S05]  /*0720*/  @P0 BRA P2, `(.L_x_43) ;  /* 0x00000000000c0947 */ /* 0x007fea0001000000 */
[----:B------:R-:W-:Y:S01]  /*0730*/  IMAD.MOV.U32 R5, RZ, RZ, 0x402a0000 ;  /* 0x402a0000ff057424 */ /* 0x000fe200078e00ff */
[----:B------:R-:W-:-:S07]  /*0740*/  MOV R0, 0x760 ;  /* 0x0000076000007802 */ /* 0x000fce0000000f00 */
[----:B------:R-:W-:Y:S05]  /*0750*/  CALL.REL.NOINC `($__internal_3_$__cuda_sm20_div_rn_f64_full) ;  /* 0x0000000000b07944 */ /* 0x000fea0003c00000 */
.L_x_43:
[----:B------:R-:W0:Y:S01]  /*0760*/  FRND.F64.FLOOR R8, R8 ;  /* 0x0000000800087313 */ /* 0x000e220000305800 */
[----:B------:R-:W1:Y:S01]  /*0770*/  LDCU UR4, c[0x0][0x380] ;  /* 0x00007000ff0477ac */ /* 0x000e620008000800 */
[----:B------:R-:W-:Y:S01]  /*0780*/  IMAD.MOV.U32 R3, RZ, RZ, -0x3e000000 ;  /* 0xc2000000ff037424 */ /* 0x000fe200078e00ff */
[----:B------:R-:W-:Y:S01]  /*0790*/  UMOV UR5, URZ ;  /* 0x000000ff00057c82 */ /* 0x000fe20008000000 */
[----:B0-----:R-:W-:-:S10]  /*07a0*/  DADD R4, R8, 0.5 ;  /* 0x3fe0000008047429 */ /* 0x001fd40000000000 */
[----:B------:R-:W-:Y:S02]  /*07b0*/  FSEL R4, R4, RZ, P1 ;  /* 0x000000ff04047208 */ /* 0x000fe40000800000 */
[----:B------:R-:W-:-:S04]  /*07c0*/  FSEL R5, R5, 1.75, P1 ;  /* 0x3fe0000005057808 */ /* 0x000fc80000800000 */
[----:B------:R-:W1:Y:S02]  /*07d0*/  F2F.F32.F64 R16, R4 ;  /* 0x0000000400107310 */ /* 0x000e640000301000 */
[----:B-1----:R0:W5:Y:S01]  /*07e0*/  TEX.LL RZ, R0, R16, R3, UR4, 3D, 0x1 ;  /* 0x48ff040310007f60 */ /* 0x00216200089e01ff */
[----:B------:R-:W1:Y:S01]  /*07f0*/  LDC.64 R10, c[0x0][0x398] ;  /* 0x0000e600ff0a7b82 */ /* 0x000e620000000a00 */
[----:B------:R-:W-:Y:S02]  /*0800*/  MOV R24, 0x18 ;  /* 0x0000001800187802 */ /* 0x000fe40000000f00 */
[----:B------:R-:W-:-:S05]  /*0810*/  CS2R R6, SRZ ;  /* 0x0000000000067805 */ /* 0x000fca000001ff00 */
[----:B------:R2:W3:Y:S01]  /*0820*/  LDC.64 R8, c[0x4][R24] ;  /* 0x0100000018087b82 */ /* 0x0004e20000000a00 */
[----:B0-----:R-:W0:Y:S02]  /*0830*/  LDCU.64 UR4, c[0x4][URZ] ;  /* 0x01000000ff0477ac */ /* 0x001e240008000a00 */
[----:B0-----:R-:W-:Y:S02]  /*0840*/  IMAD.U32 R4, RZ, RZ, UR4 ;  /* 0x00000004ff047e24 */ /* 0x001fe4000f8e00ff */
[----:B------:R-:W-:Y:S01]  /*0850*/  IMAD.U32 R5, RZ, RZ, UR5 ;  /* 0x00000005ff057e24 */ /* 0x000fe2000f8e00ff */
[----:B-1---5:R2:W-:Y:S01]  /*0860*/  STG.E desc[UR6][R10.64], R0 ;  /* 0x000000000a007986 */ /* 0x0225e2000c101906 */
[----:B---3--:R2:W0:Y:S05]  /*0870*/  F2F.F64.F32 R22, R0 ;  /* 0x0000000000167310 */ /* 0x00842a0000201800 */
[----:B------:R-:W-:-:S07]  /*0880*/  LEPC R20, `(.L_x_44) ;  /* 0x000000001014794e */ /* 0x000fce0000000000 */
[----:B0-2---:R-:W-:Y:S05]  /*0890*/  CALL.ABS.NOINC R8 ;  /* 0x0000000008007343 */ /* 0x005fea0003c00000 */
.L_x_44:
[----:B------:R-:W0:Y:S01]  /*08a0*/  F2F.F64.F32 R8, R18 ;  /* 0x0000001200087310 */ /* 0x000e220000201800 */
[----:B------:R1:W2:Y:S01]  /*08b0*/  LDC.64 R14, c[0x4][R24] ;  /* 0x01000000180e7b82 */ /* 0x0002a20000000a00 */
[----:B------:R-:W3:Y:S01]  /*08c0*/  LDCU.64 UR4, c[0x4][0x8] ;  /* 0x01000100ff0477ac */ /* 0x000ee20008000a00 */
[----:B------:R-:W-:Y:S02]  /*08d0*/  IMAD.MOV.U32 R6, RZ, RZ, R19 ;  /* 0x000000ffff067224 */ /* 0x000fe400078e0013 */
[----:B------:R-:W-:-:S03]  /*08e0*/  IMAD.MOV.U32 R7, RZ, RZ, R2 ;  /* 0x000000ffff077224 */ /* 0x000fc600078e0002 */
[----:B------:R-:W4:Y:S01]  /*08f0*/  F2F.F64.F32 R10, R17 ;  /* 0x00000011000a7310 */ /* 0x000f220000201800 */
[----:B0-----:R1:W-:Y:S07]  /*0900*/  STL.64 [R1], R8 ;  /* 0x0000000801007387 */ /* 0x0013ee0000100a00 */
[----:B------:R-:W0:Y:S01]  /*0910*/  F2F.F64.F32 R12, R16 ;  /* 0x00000010000c7310 */ /* 0x000e220000201800 */
[----:B---3--:R-:W-:Y:S02]  /*0920*/  IMAD.U32 R4, RZ, RZ, UR4 ;  /* 0x00000004ff047e24 */ /* 0x008fe4000f8e00ff */
[----:B------:R-:W-:Y:S01]  /*0930*/  IMAD.U32 R5, RZ, RZ, UR5 ;  /* 0x00000005ff057e24 */ /* 0x000fe2000f8e00ff */
[----:B----4-:R1:W-:Y:S04]  /*0940*/  STL.64 [R1+0x8], R10 ;  /* 0x0000080a01007387 */ /* 0x0103e80000100a00 */
[----:B0-----:R1:W-:Y:S02]  /*0950*/  STL.64 [R1+0x10], R12 ;  /* 0x0000100c01007387 */ /* 0x0013e40000100a00 */
[----:B------:R-:W-:-:S07]  /*0960*/  LEPC R20, `(.L_x_45) ;  /* 0x000000001014794e */ /* 0x000fce0000000000 */
[----:B-12---:R-:W-:Y:S05]  /*0970*/  CALL.ABS.NOINC R14 ;  /* 0x000000000e007343 */ /* 0x006fea0003c00000 */
.L_x_45:
[----:B------:R0:W-:Y:S01]  /*0980*/  STL.64 [R1], R22 ;  /* 0x0000001601007387 */ /* 0x0001e20000100a00 */
[----:B------:R-:W1:Y:S01]  /*0990*/  LDC.64 R24, c[0x4][R24] ;  /* 0x0100000018187b82 */ /* 0x000e620000000a00 */
[----:B------:R-:W2:Y:S01]  /*09a0*/  LDCU.64 UR4, c[0x4][0x10] ;  /* 0x01000200ff0477ac */ /* 0x000ea20008000a00 */
[----:B------:R-:W-:Y:S02]  /*09b0*/  IMAD.MOV.U32 R6, RZ, RZ, R19 ;  /* 0x000000ffff067224 */ /* 0x000fe400078e0013 */
[----:B------:R-:W-:Y:S01]  /*09c0*/  IMAD.MOV.U32 R7, RZ, RZ, R2 ;  /* 0x000000ffff077224 */ /* 0x000fe200078e0002 */
[----:B--2---:R-:W-:Y:S01]  /*09d0*/  MOV R4, UR4 ;  /* 0x0000000400047c02 */ /* 0x004fe20008000f00 */
[----:B0-----:R-:W-:-:S07]  /*09e0*/  IMAD.U32 R5, RZ, RZ, UR5 ;  /* 0x00000005ff057e24 */ /* 0x001fce000f8e00ff */
[----:B------:R-:W-:-:S07]  /*09f0*/  LEPC R20, `(.L_x_46) ;  /* 0x000000001014794e */ /* 0x000fce0000000000 */
[----:B-1----:R-:W-:Y:S05]  /*0a00*/  CALL.ABS.NOINC R24 ;  /* 0x0000000018007343 */ /* 0x002fea0003c00000 */
.L_x_46:
[----:B------:R-:W-:Y:S05]  /*0a10*/  EXIT ;  /* 0x000000000000794d */ /* 0x000fea0003800000 */
        .weak           $__internal_3_$__cuda_sm20_div_rn_f64_full
        .type           $__internal_3_$__cuda_sm20_div_rn_f64_full,@function
        .size           $__internal_3_$__cuda_sm20_div_rn_f64_full,(.L_x_56 - $__internal_3_$__cuda_sm20_div_rn_f64_full)
$__internal_3_$__cuda_sm20_div_rn_f64_full:
[C---:B------:R-:W-:Y:S01]  /*0a20*/  FSETP.GEU.AND P0, PT, |R5|.reuse, 1.469367938527859385e-39, PT ;  /* 0x001000000500780b */ /* 0x040fe20003f0e200 */
[----:B------:R-:W-:Y:S01]  /*0a30*/  IMAD.MOV.U32 R12, RZ, RZ, 0x1 ;  /* 0x00000001ff0c7424 */ /* 0x000fe200078e00ff */
[C---:B------:R-:W-:Y:S01]  /*0a40*/  LOP3.LUT R6, R5.reuse, 0x800fffff, RZ, 0xc0, !PT ;  /* 0x800fffff05067812 */ /* 0x040fe200078ec0ff */
[----:B------:R-:W-:Y:S01]  /*0a50*/  IMAD.MOV.U32 R22, RZ, RZ, 0x1ca00000 ;  /* 0x1ca00000ff167424 */ /* 0x000fe200078e00ff */
[----:B------:R-:W-:Y:S02]  /*0a60*/  LOP3.LUT R23, R5, 0x7ff00000, RZ, 0xc0, !PT ;  /* 0x7ff0000005177812 */ /* 0x000fe400078ec0ff */
[----:B------:R-:W-:Y:S01]  /*0a70*/  LOP3.LUT R7, R6, 0x3ff00000, RZ, 0xfc, !PT ;  /* 0x3ff0000006077812 */ /* 0x000fe200078efcff */
[----:B------:R-:W-:-:S06]  /*0a80*/  IMAD.MOV.U32 R6, RZ, RZ, R4 ;  /* 0x000000ffff067224 */ /* 0x000fcc00078e0004 */
[----:B------:R-:W-:-:S06]  /*0a90*/  @!P0 DMUL R6, R4, 8.98846567431157953865e+307 ;  /* 0x7fe0000004068828 */ /* 0x000fcc0000000000 */
[----:B------:R-:W0:Y:S02]  /*0aa0*/  MUFU.RCP64H R13, R7 ;  /* 0x00000007000d7308 */ /* 0x000e240000001800 */
[----:B0-----:R-:W-:-:S08]  /*0ab0*/  DFMA R8, R12, -R6, 1 ;  /* 0x3ff000000c08742b */ /* 0x001fd00000000806 */
[----:B------:R-:W-:-:S08]  /*0ac0*/  DFMA R8, R8, R8, R8 ;  /* 0x000000080808722b */ /* 0x000fd00000000008 */
[----:B------:R-:W-:Y:S01]  /*0ad0*/  DFMA R12, R12, R8, R12 ;  /* 0x000000080c0c722b */ /* 0x000fe2000000000c */
[----:B------:R-:W-:Y:S02]  /*0ae0*/  IMAD.MOV.U32 R9, RZ, RZ, R11 ;  /* 0x000000ffff097224 */ /* 0x000fe400078e000b */
[----:B------:R-:W-:-:S03]  /*0af0*/  IMAD.MOV.U32 R8, RZ, RZ, R10 ;  /* 0x000000ffff087224 */ /* 0x000fc600078e000a */
[----:B------:R-:W-:Y:S02]  /*0b00*/  LOP3.LUT R3, R9, 0x7ff00000, RZ, 0xc0, !PT ;  /* 0x7ff0000009037812 */ /* 0x000fe400078ec0ff */
[----:B------:R-:W-:Y:S01]  /*0b10*/  DFMA R14, R12, -R6, 1 ;  /* 0x3ff000000c0e742b */ /* 0x000fe20000000806 */
[----:B------:R-:W-:Y:S01]  /*0b20*/  IMAD.MOV.U32 R10, RZ, RZ, R8 ;  /* 0x000000ffff0a7224 */ /* 0x000fe200078e0008 */
[----:B------:R-:W-:Y:S01]  /*0b30*/  ISETP.GE.U32.AND P2, PT, R3, R23, PT ;  /* 0x000000170300720c */ /* 0x000fe20003f46070 */
[----:B------:R-:W-:-:S03]  /*0b40*/  IMAD.MOV.U32 R24, RZ, RZ, R3 ;  /* 0x000000ffff187224 */ /* 0x000fc600078e0003 */
[----:B------:R-:W-:Y:S02]  /*0b50*/  SEL R11, R22, 0x63400000, !P2 ;  /* 0x63400000160b7807 */ /* 0x000fe40005000000 */
[----:B------:R-:W-:Y:S01]  /*0b60*/  DFMA R12, R12, R14, R12 ;  /* 0x0000000e0c0c722b */ /* 0x000fe2000000000c */
[----:B------:R-:W-:Y:S02]  /*0b70*/  FSETP.GEU.AND P2, PT, |R9|, 1.469367938527859385e-39, PT ;  /* 0x001000000900780b */ /* 0x000fe40003f4e200 */
[----:B------:R-:W-:-:S11]  /*0b80*/  LOP3.LUT R11, R11, 0x800fffff, R9, 0xf8, !PT ;  /* 0x800fffff0b0b7812 */ /* 0x000fd600078ef809 */
        /* <DEDUP_REMOVED lines=9> */
.L_x_47:
        /* <DEDUP_REMOVED lines=11> */
[----:B------:R-:W-:Y:S02]  /*0cd0*/  ISETP.GE.U32.AND P0, PT, R3, R12, PT ;  /* 0x0000000c0300720c */ /* 0x000fe40003f06070 */
[----:B------:R-:W-:Y:S02]  /*0ce0*/  VIMNMX R3, PT, PT, R8, 0x46a00000, PT ;  /* 0x46a0000008037848 */ /* 0x000fe40003fe0100 */
[----:B------:R-:W-:Y:S02]  /*0cf0*/  SEL R22, R22, 0x63400000, !P0 ;  /* 0x6340000016167807 */ /* 0x000fe40004000000 */
[----:B------:R-:W-:-:S03]  /*0d00*/  MOV R8, RZ ;  /* 0x000000ff00087202 */ /* 0x000fc60000000f00 */
[----:B------:R-:W-:-:S04]  /*0d10*/  IMAD.IADD R3, R3, 0x1, -R22 ;  /* 0x0000000103037824 */ /* 0x000fc800078e0a16 */
[----:B------:R-:W-:-:S06]  /*0d20*/  VIADD R9, R3, 0x7fe00000 ;  /* 0x7fe0000003097836 */ /* 0x000fcc0000000000 */
        /* <DEDUP_REMOVED lines=10> */
[----:B------:R-:W-:Y:S01]  /*0dd0*/  DMUL.RP R8, R20, R8 ;  /* 0x0000000814087228 */ /* 0x000fe20000008000 */
[----:B------:R-:W-:Y:S01]  /*0de0*/  IMAD.MOV.U32 R6, RZ, RZ, RZ ;  /* 0x000000ffff067224 */ /* 0x000fe200078e00ff */
[----:B------:R-:W-:-:S05]  /*0df0*/  IADD3 R3, PT, PT, -R3, -0x43300000, RZ ;  /* 0xbcd0000003037810 */ /* 0x000fca0007ffe1ff */
[----:B------:R-:W-:-:S03]  /*0e00*/  DFMA R6, R12, -R6, R20 ;  /* 0x800000060c06722b */ /* 0x000fc60000000014 */
[----:B------:R-:W-:-:S07]  /*0e10*/  LOP3.LUT R5, R9, R5, RZ, 0x3c, !PT ;  /* 0x0000000509057212 */ /* 0x000fce00078e3cff */
[----:B------:R-:W-:-:S04]  /*0e20*/  FSETP.NEU.AND P0, PT, |R7|, R3, PT ;  /* 0x000000030700720b */ /* 0x000fc80003f0d200 */
[----:B------:R-:W-:Y:S02]  /*0e30*/  FSEL R12, R8, R12, !P0 ;  /* 0x0000000c080c7208 */ /* 0x000fe40004000000 */
[----:B------:R-:W-:Y:S01]  /*0e40*/  FSEL R13, R5, R13, !P0 ;  /* 0x0000000d050d7208 */ /* 0x000fe20004000000 */
[----:B------:R-:W-:Y:S06]  /*0e50*/  BRA `(.L_x_49) ;  /* 0x0000000000547947 */ /* 0x000fec0003800000 */
.L_x_48:
        /* <DEDUP_REMOVED lines=12> */
[----:B------:R-:W-:Y:S02]  /*0f20*/  @!P0 IMAD.MOV.U32 R12, RZ, RZ, RZ ;  /* 0x000000ffff0c8224 */ /* 0x000fe400078e00ff */
[----:B------:R-:W-:Y:S02]  /*0f30*/  @P0 IMAD.MOV.U32 R12, RZ, RZ, RZ ;  /* 0x000000ffff0c0224 */ /* 0x000fe400078e00ff */
[----:B------:R-:W-:Y:S01]  /*0f40*/  @P0 IMAD.MOV.U32 R13, RZ, RZ, R3 ;  /* 0x000000ffff0d0224 */ /* 0x000fe200078e0003 */
[----:B------:R-:W-:Y:S06]  /*0f50*/  BRA `(.L_x_49) ;  /* 0x0000000000147947 */ /* 0x000fec0003800000 */
.L_x_51:
[----:B------:R-:W-:Y:S01]  /*0f60*/  LOP3.LUT R13, R5, 0x80000, RZ, 0xfc, !PT ;  /* 0x00080000050d7812 */ /* 0x000fe200078efcff */
[----:B------:R-:W-:Y:S01]  /*0f70*/  IMAD.MOV.U32 R12, RZ, RZ, R4 ;  /* 0x000000ffff0c7224 */ /* 0x000fe200078e0004 */
[----:B------:R-:W-:Y:S06]  /*0f80*/  BRA `(.L_x_49) ;  /* 0x0000000000087947 */ /* 0x000fec0003800000 */
.L_x_50:
[----:B------:R-:W-:Y:S01]  /*0f90*/  LOP3.LUT R13, R9, 0x80000, RZ, 0xfc, !PT ;  /* 0x00080000090d7812 */ /* 0x000fe200078efcff */
[----:B------:R-:W-:-:S07]  /*0fa0*/  IMAD.MOV.U32 R12, RZ, RZ, R8 ;  /* 0x000000ffff0c7224 */ /* 0x000fce00078e0008 */
.L_x_49:
[----:B------:R-:W-:Y:S02]  /*0fb0*/  IMAD.MOV.U32 R6, RZ, RZ, R0 ;  /* 0x000000ffff067224 */ /* 0x000fe400078e0000 */
[----:B------:R-:W-:Y:S02]  /*0fc0*/  IMAD.MOV.U32 R7, RZ, RZ, 0x0 ;  /* 0x00000000ff077424 */ /* 0x000fe400078e00ff */
[----:B------:R-:W-:Y:S02]  /*0fd0*/  IMAD.MOV.U32 R8, RZ, RZ, R12 ;  /* 0x000000ffff087224 */ /* 0x000fe400078e000c */
[----:B------:R-:W-:Y:S01]  /*0fe0*/  IMAD.MOV.U32 R9, RZ, RZ, R13 ;  /* 0x000000ffff097224 */ /* 0x000fe200078e000d */
[----:B------:R-:W-:Y:S06]  /*0ff0*/  RET.REL.NODEC R6 `(_Z16cooling_functionyffffPf) ;  /* 0xfffffff006007950 */ /* 0x000fec0003c3ffff */
.L_x_52:
        /* <DEDUP_REMOVED lines=16> */
.L_x_56:


//--------------------- .nv.global.init           --------------------------
	.section	.nv.global.init,"aw",@progbits
.nv.global.init:
	.type		$str$3,@object
	.size		$str$3,($str$1 - $str$3)
$str$3:
        /*0000*/ 	.byte	0x43, 0x6f, 0x6f, 0x6c, 0x69, 0x6e, 0x67, 0x20, 0x76, 0x61, 0x6c, 0x75, 0x65, 0x20, 0x3d, 0x20
        /*0010*/ 	.byte	0x25, 0x6c, 0x66, 0x0a, 0x00
	.type		$str$1,@object
	.size		$str$1,($str$2 - $str$1)
$str$1:
        /*0015*/ 	.byte	0x43, 0x6f, 0x6f, 0x72, 0x64, 0x69, 0x6e, 0x61, 0x74, 0x65, 0x73, 0x20, 0x69, 0x6e, 0x20, 0x74
        /*0025*/ 	.byte	0x65, 0x78, 0x74, 0x75, 0x72, 0x65, 0x20, 0x67, 0x72, 0x69, 0x64, 0x3a, 0x0a, 0x00
	.type		$str$2,@object
	.size		$str$2,(.L_1 - $str$2)
$str$2:
        /*0033*/ 	.byte	0x53, 0x63, 0x61, 0x6c, 0x65, 0x5f, 0x68, 0x65, 0x69, 0x67, 0x68, 0x74, 0x20, 0x3d, 0x20, 0x25
        /*0043*/ 	.byte	0x66, 0x2c, 0x20, 0x42, 0x6d, 0x61, 0x67, 0x20, 0x2b, 0x20, 0x6e, 0x65, 0x20, 0x3d, 0x20, 0x25
        /*0053*/ 	.byte	0x66, 0x2c, 0x20, 0x74, 0x65, 0x20, 0x3d, 0x20, 0x3d, 0x20, 0x25, 0x66, 0x0a, 0x00
.L_1:


//--------------------- .nv.shared.reserved.0     --------------------------
	.section	.nv.shared.reserved.0,"aw",@nobits
	.weak		__nv_reservedSMEM_offset_0_alias
	.size		__nv_reservedSMEM_offset_0_alias, 0, 64
	.other		__nv_reservedSMEM_offset_0_alias,@"STO_CUDA_RESERVED_SHARED STV_DEFAULT"
__nv_reservedSMEM_offset_0_alias:
	.zero		0
	.zero		64


//--------------------- .nv.constant0._Z21cooling_function_testyPdS_S_S_S_S_S_ --------------------------
	.section	.nv.constant0._Z21cooling_function_testyPdS_S_S_S_S_S_,"a",@progbits
	.sectionflags	@""
	.align	4
.nv.constant0._Z21cooling_function_testyPdS_S_S_S_S_S_:
	.zero		960


//--------------------- .nv.constant0._Z23cooling_function_marcelyfPdS_S_ --------------------------
	.section	.nv.constant0._Z23cooling_function_marcelyfPdS_S_,"a",@progbits
	.sectionflags	@""
	.align	4
.nv.constant0._Z23cooling_function_marcelyfPdS_S_:
	.zero		936


//--------------------- .nv.constant0._Z16cooling_functionyffffPf --------------------------
	.section	.nv.constant0._Z16cooling_functionyffffPf,"a",@progbits
	.sectionflags	@""
	.align	4
.nv.constant0._Z16cooling_functionyffffPf:
	.zero		928


//--------------------- SYMBOLS --------------------------

	.type		.nv.reservedSmem.offset0,@object
	.size		.nv.reservedSmem.offset0,0x4
	.type		vprintf,@function
